//
// Generated by NVIDIA NVVM Compiler
//
// Compiler Build ID: CL-36424714
// Cuda compilation tools, release 13.0, V13.0.88
// Based on NVVM 20.0.0
//

.version 9.0
.target sm_100
.address_size 64

	// .globl	_Z23integrate_verlet_kernelPdS_S_S_S_S_S_S_S_di
.extern .shared .align 16 .b8 sdata[];

.visible .entry _Z23integrate_verlet_kernelPdS_S_S_S_S_S_S_S_di(
	.param .u64 .ptr .align 1 _Z23integrate_verlet_kernelPdS_S_S_S_S_S_S_S_di_param_0,
	.param .u64 .ptr .align 1 _Z23integrate_verlet_kernelPdS_S_S_S_S_S_S_S_di_param_1,
	.param .u64 .ptr .align 1 _Z23integrate_verlet_kernelPdS_S_S_S_S_S_S_S_di_param_2,
	.param .u64 .ptr .align 1 _Z23integrate_verlet_kernelPdS_S_S_S_S_S_S_S_di_param_3,
	.param .u64 .ptr .align 1 _Z23integrate_verlet_kernelPdS_S_S_S_S_S_S_S_di_param_4,
	.param .u64 .ptr .align 1 _Z23integrate_verlet_kernelPdS_S_S_S_S_S_S_S_di_param_5,
	.param .u64 .ptr .align 1 _Z23integrate_verlet_kernelPdS_S_S_S_S_S_S_S_di_param_6,
	.param .u64 .ptr .align 1 _Z23integrate_verlet_kernelPdS_S_S_S_S_S_S_S_di_param_7,
	.param .u64 .ptr .align 1 _Z23integrate_verlet_kernelPdS_S_S_S_S_S_S_S_di_param_8,
	.param .f64 _Z23integrate_verlet_kernelPdS_S_S_S_S_S_S_S_di_param_9,
	.param .u32 _Z23integrate_verlet_kernelPdS_S_S_S_S_S_S_S_di_param_10
)
{
	.reg .pred 	%p<2>;
	.reg .b32 	%r<6>;
	.reg .b64 	%rd<31>;
	.reg .b64 	%fd<23>;

	ld.param.u64 	%rd2, [_Z23integrate_verlet_kernelPdS_S_S_S_S_S_S_S_di_param_1];
	ld.param.u64 	%rd4, [_Z23integrate_verlet_kernelPdS_S_S_S_S_S_S_S_di_param_3];
	ld.param.u64 	%rd5, [_Z23integrate_verlet_kernelPdS_S_S_S_S_S_S_S_di_param_4];
	ld.param.u64 	%rd6, [_Z23integrate_verlet_kernelPdS_S_S_S_S_S_S_S_di_param_5];
	ld.param.u64 	%rd7, [_Z23integrate_verlet_kernelPdS_S_S_S_S_S_S_S_di_param_6];
	ld.param.u64 	%rd8, [_Z23integrate_verlet_kernelPdS_S_S_S_S_S_S_S_di_param_7];
	ld.param.u64 	%rd9, [_Z23integrate_verlet_kernelPdS_S_S_S_S_S_S_S_di_param_8];
	ld.param.f64 	%fd1, [_Z23integrate_verlet_kernelPdS_S_S_S_S_S_S_S_di_param_9];
	ld.param.u32 	%r2, [_Z23integrate_verlet_kernelPdS_S_S_S_S_S_S_S_di_param_10];
	mov.u32 	%r3, %ctaid.x;
	mov.u32 	%r4, %ntid.x;
	mov.u32 	%r5, %tid.x;
	mad.lo.s32 	%r1, %r3, %r4, %r5;
	setp.ge.s32 	%p1, %r1, %r2;
	@%p1 bra 	$L__BB0_2;
	ld.param.u64 	%rd30, [_Z23integrate_verlet_kernelPdS_S_S_S_S_S_S_S_di_param_2];
	ld.param.u64 	%rd29, [_Z23integrate_verlet_kernelPdS_S_S_S_S_S_S_S_di_param_0];
	cvta.to.global.u64 	%rd10, %rd7;
	cvta.to.global.u64 	%rd11, %rd4;
	cvta.to.global.u64 	%rd12, %rd8;
	cvta.to.global.u64 	%rd13, %rd5;
	cvta.to.global.u64 	%rd14, %rd9;
	cvta.to.global.u64 	%rd15, %rd6;
	cvta.to.global.u64 	%rd16, %rd29;
	cvta.to.global.u64 	%rd17, %rd2;
	cvta.to.global.u64 	%rd18, %rd30;
	mul.wide.s32 	%rd19, %r1, 8;
	add.s64 	%rd20, %rd10, %rd19;
	ld.global.f64 	%fd2, [%rd20];
	mul.f64 	%fd3, %fd2, 0d3FE0000000000000;
	add.s64 	%rd21, %rd11, %rd19;
	ld.global.f64 	%fd4, [%rd21];
	fma.rn.f64 	%fd5, %fd1, %fd3, %fd4;
	st.global.f64 	[%rd21], %fd5;
	add.s64 	%rd22, %rd12, %rd19;
	ld.global.f64 	%fd6, [%rd22];
	mul.f64 	%fd7, %fd6, 0d3FE0000000000000;
	add.s64 	%rd23, %rd13, %rd19;
	ld.global.f64 	%fd8, [%rd23];
	fma.rn.f64 	%fd9, %fd1, %fd7, %fd8;
	st.global.f64 	[%rd23], %fd9;
	add.s64 	%rd24, %rd14, %rd19;
	ld.global.f64 	%fd10, [%rd24];
	mul.f64 	%fd11, %fd10, 0d3FE0000000000000;
	add.s64 	%rd25, %rd15, %rd19;
	ld.global.f64 	%fd12, [%rd25];
	fma.rn.f64 	%fd13, %fd1, %fd11, %fd12;
	st.global.f64 	[%rd25], %fd13;
	ld.global.f64 	%fd14, [%rd21];
	add.s64 	%rd26, %rd16, %rd19;
	ld.global.f64 	%fd15, [%rd26];
	fma.rn.f64 	%fd16, %fd1, %fd14, %fd15;
	st.global.f64 	[%rd26], %fd16;
	ld.global.f64 	%fd17, [%rd23];
	add.s64 	%rd27, %rd17, %rd19;
	ld.global.f64 	%fd18, [%rd27];
	fma.rn.f64 	%fd19, %fd1, %fd17, %fd18;
	st.global.f64 	[%rd27], %fd19;
	ld.global.f64 	%fd20, [%rd25];
	add.s64 	%rd28, %rd18, %rd19;
	ld.global.f64 	%fd21, [%rd28];
	fma.rn.f64 	%fd22, %fd1, %fd20, %fd21;
	st.global.f64 	[%rd28], %fd22;
$L__BB0_2:
	ret;

}
	// .globl	_Z21compute_accels_kernelPKdS0_S0_S0_PdS1_S1_i
.visible .entry _Z21compute_accels_kernelPKdS0_S0_S0_PdS1_S1_i(
	.param .u64 .ptr .align 1 _Z21compute_accels_kernelPKdS0_S0_S0_PdS1_S1_i_param_0,
	.param .u64 .ptr .align 1 _Z21compute_accels_kernelPKdS0_S0_S0_PdS1_S1_i_param_1,
	.param .u64 .ptr .align 1 _Z21compute_accels_kernelPKdS0_S0_S0_PdS1_S1_i_param_2,
	.param .u64 .ptr .align 1 _Z21compute_accels_kernelPKdS0_S0_S0_PdS1_S1_i_param_3,
	.param .u64 .ptr .align 1 _Z21compute_accels_kernelPKdS0_S0_S0_PdS1_S1_i_param_4,
	.param .u64 .ptr .align 1 _Z21compute_accels_kernelPKdS0_S0_S0_PdS1_S1_i_param_5,
	.param .u64 .ptr .align 1 _Z21compute_accels_kernelPKdS0_S0_S0_PdS1_S1_i_param_6,
	.param .u32 _Z21compute_accels_kernelPKdS0_S0_S0_PdS1_S1_i_param_7
)
{
	.reg .pred 	%p<20>;
	.reg .b32 	%r<73>;
	.reg .b64 	%rd<35>;
	.reg .b64 	%fd<238>;

	ld.param.u64 	%rd5, [_Z21compute_accels_kernelPKdS0_S0_S0_PdS1_S1_i_param_0];
	ld.param.u64 	%rd9, [_Z21compute_accels_kernelPKdS0_S0_S0_PdS1_S1_i_param_1];
	ld.param.u64 	%rd10, [_Z21compute_accels_kernelPKdS0_S0_S0_PdS1_S1_i_param_2];
	ld.param.u64 	%rd11, [_Z21compute_accels_kernelPKdS0_S0_S0_PdS1_S1_i_param_3];
	ld.param.u32 	%r33, [_Z21compute_accels_kernelPKdS0_S0_S0_PdS1_S1_i_param_7];
	cvta.to.global.u64 	%rd1, %rd11;
	cvta.to.global.u64 	%rd2, %rd10;
	cvta.to.global.u64 	%rd3, %rd9;
	cvta.to.global.u64 	%rd4, %rd5;
	mov.u32 	%r1, %ntid.x;
	mov.u32 	%r34, %ctaid.x;
	mov.u32 	%r2, %tid.x;
	mad.lo.s32 	%r3, %r34, %r1, %r2;
	setp.ge.s32 	%p1, %r3, %r33;
	mov.f64 	%fd192, 0d0000000000000000;
	mov.f64 	%fd193, %fd192;
	mov.f64 	%fd194, %fd192;
	@%p1 bra 	$L__BB1_2;
	mul.wide.s32 	%rd12, %r3, 8;
	add.s64 	%rd13, %rd4, %rd12;
	ld.global.f64 	%fd192, [%rd13];
	add.s64 	%rd14, %rd3, %rd12;
	ld.global.f64 	%fd193, [%rd14];
	add.s64 	%rd15, %rd2, %rd12;
	ld.global.f64 	%fd194, [%rd15];
$L__BB1_2:
	add.s32 	%r35, %r1, %r33;
	add.s32 	%r36, %r35, -1;
	div.u32 	%r4, %r36, %r1;
	setp.lt.s32 	%p2, %r4, 1;
	mov.f64 	%fd202, 0d0000000000000000;
	mov.f64 	%fd203, %fd202;
	mov.f64 	%fd204, %fd202;
	@%p2 bra 	$L__BB1_30;
	shl.b32 	%r38, %r1, 3;
	mov.u32 	%r39, sdata;
	add.s32 	%r5, %r39, %r38;
	shl.b32 	%r40, %r2, 3;
	add.s32 	%r6, %r39, %r40;
	add.s32 	%r7, %r5, %r40;
	mov.f64 	%fd204, 0d0000000000000000;
	mov.b32 	%r69, 0;
	mov.u32 	%r68, %r33;
	mov.f64 	%fd203, %fd204;
	mov.f64 	%fd202, %fd204;
$L__BB1_4:
	shl.b32 	%r10, %r1, 4;
	add.s32 	%r11, %r6, %r10;
	min.u32 	%r12, %r1, %r68;
	max.u32 	%r13, %r12, 1;
	mul.lo.s32 	%r14, %r69, %r1;
	add.s32 	%r15, %r14, %r2;
	setp.ge.s32 	%p3, %r15, %r33;
	@%p3 bra 	$L__BB1_6;
	ld.param.u64 	%rd31, [_Z21compute_accels_kernelPKdS0_S0_S0_PdS1_S1_i_param_0];
	cvta.to.global.u64 	%rd17, %rd31;
	mul.wide.s32 	%rd18, %r15, 8;
	add.s64 	%rd19, %rd17, %rd18;
	ld.global.f64 	%fd76, [%rd19];
	st.shared.f64 	[%r6], %fd76;
	add.s64 	%rd20, %rd3, %rd18;
	ld.global.f64 	%fd77, [%rd20];
	st.shared.f64 	[%r7], %fd77;
	add.s64 	%rd21, %rd2, %rd18;
	ld.global.f64 	%fd78, [%rd21];
	st.shared.f64 	[%r11], %fd78;
	add.s64 	%rd22, %rd1, %rd18;
	ld.global.f64 	%fd198, [%rd22];
	bra.uni 	$L__BB1_7;
$L__BB1_6:
	mov.b64 	%rd16, 0;
	st.shared.u64 	[%r6], %rd16;
	st.shared.u64 	[%r7], %rd16;
	st.shared.u64 	[%r11], %rd16;
	mov.f64 	%fd198, 0d0000000000000000;
$L__BB1_7:
	add.s32 	%r41, %r7, %r10;
	st.shared.f64 	[%r41], %fd198;
	bar.sync 	0;
	setp.eq.s32 	%p4, %r33, %r14;
	@%p4 bra 	$L__BB1_29;
	setp.lt.u32 	%p5, %r12, 4;
	mov.b32 	%r72, 0;
	@%p5 bra 	$L__BB1_19;
	mov.b32 	%r70, 0;
$L__BB1_10:
	.pragma "nounroll";
	add.s32 	%r17, %r70, %r14;
	setp.eq.s32 	%p6, %r17, %r3;
	shl.b32 	%r44, %r70, 3;
	mov.u32 	%r45, sdata;
	add.s32 	%r18, %r45, %r44;
	add.s32 	%r19, %r5, %r44;
	shl.b32 	%r46, %r1, 4;
	add.s32 	%r20, %r18, %r46;
	add.s32 	%r21, %r19, %r46;
	@%p6 bra 	$L__BB1_12;
	ld.shared.f64 	%fd80, [%r18];
	sub.f64 	%fd81, %fd80, %fd192;
	ld.shared.f64 	%fd82, [%r19];
	sub.f64 	%fd83, %fd82, %fd193;
	ld.shared.f64 	%fd84, [%r20];
	sub.f64 	%fd85, %fd84, %fd194;
	mul.f64 	%fd86, %fd83, %fd83;
	fma.rn.f64 	%fd87, %fd81, %fd81, %fd86;
	fma.rn.f64 	%fd88, %fd85, %fd85, %fd87;
	add.f64 	%fd89, %fd88, 0d3EB0C6F7A0B5ED8D;
	rsqrt.approx.f64 	%fd90, %fd89;
	mul.f64 	%fd91, %fd90, %fd90;
	mul.f64 	%fd92, %fd90, %fd91;
	ld.shared.f64 	%fd93, [%r21];
	mul.f64 	%fd94, %fd93, %fd92;
	fma.rn.f64 	%fd202, %fd81, %fd94, %fd202;
	fma.rn.f64 	%fd203, %fd83, %fd94, %fd203;
	fma.rn.f64 	%fd204, %fd85, %fd94, %fd204;
$L__BB1_12:
	add.s32 	%r47, %r17, 1;
	setp.eq.s32 	%p7, %r47, %r3;
	@%p7 bra 	$L__BB1_14;
	ld.shared.f64 	%fd95, [%r18+8];
	sub.f64 	%fd96, %fd95, %fd192;
	ld.shared.f64 	%fd97, [%r19+8];
	sub.f64 	%fd98, %fd97, %fd193;
	ld.shared.f64 	%fd99, [%r20+8];
	sub.f64 	%fd100, %fd99, %fd194;
	mul.f64 	%fd101, %fd98, %fd98;
	fma.rn.f64 	%fd102, %fd96, %fd96, %fd101;
	fma.rn.f64 	%fd103, %fd100, %fd100, %fd102;
	add.f64 	%fd104, %fd103, 0d3EB0C6F7A0B5ED8D;
	rsqrt.approx.f64 	%fd105, %fd104;
	mul.f64 	%fd106, %fd105, %fd105;
	mul.f64 	%fd107, %fd105, %fd106;
	ld.shared.f64 	%fd108, [%r21+8];
	mul.f64 	%fd109, %fd108, %fd107;
	fma.rn.f64 	%fd202, %fd96, %fd109, %fd202;
	fma.rn.f64 	%fd203, %fd98, %fd109, %fd203;
	fma.rn.f64 	%fd204, %fd100, %fd109, %fd204;
$L__BB1_14:
	add.s32 	%r48, %r17, 2;
	setp.eq.s32 	%p8, %r48, %r3;
	@%p8 bra 	$L__BB1_16;
	ld.shared.f64 	%fd110, [%r18+16];
	sub.f64 	%fd111, %fd110, %fd192;
	ld.shared.f64 	%fd112, [%r19+16];
	sub.f64 	%fd113, %fd112, %fd193;
	ld.shared.f64 	%fd114, [%r20+16];
	sub.f64 	%fd115, %fd114, %fd194;
	mul.f64 	%fd116, %fd113, %fd113;
	fma.rn.f64 	%fd117, %fd111, %fd111, %fd116;
	fma.rn.f64 	%fd118, %fd115, %fd115, %fd117;
	add.f64 	%fd119, %fd118, 0d3EB0C6F7A0B5ED8D;
	rsqrt.approx.f64 	%fd120, %fd119;
	mul.f64 	%fd121, %fd120, %fd120;
	mul.f64 	%fd122, %fd120, %fd121;
	ld.shared.f64 	%fd123, [%r21+16];
	mul.f64 	%fd124, %fd123, %fd122;
	fma.rn.f64 	%fd202, %fd111, %fd124, %fd202;
	fma.rn.f64 	%fd203, %fd113, %fd124, %fd203;
	fma.rn.f64 	%fd204, %fd115, %fd124, %fd204;
$L__BB1_16:
	add.s32 	%r49, %r17, 3;
	setp.eq.s32 	%p9, %r49, %r3;
	@%p9 bra 	$L__BB1_18;
	ld.shared.f64 	%fd125, [%r18+24];
	sub.f64 	%fd126, %fd125, %fd192;
	ld.shared.f64 	%fd127, [%r19+24];
	sub.f64 	%fd128, %fd127, %fd193;
	ld.shared.f64 	%fd129, [%r20+24];
	sub.f64 	%fd130, %fd129, %fd194;
	mul.f64 	%fd131, %fd128, %fd128;
	fma.rn.f64 	%fd132, %fd126, %fd126, %fd131;
	fma.rn.f64 	%fd133, %fd130, %fd130, %fd132;
	add.f64 	%fd134, %fd133, 0d3EB0C6F7A0B5ED8D;
	rsqrt.approx.f64 	%fd135, %fd134;
	mul.f64 	%fd136, %fd135, %fd135;
	mul.f64 	%fd137, %fd135, %fd136;
	ld.shared.f64 	%fd138, [%r21+24];
	mul.f64 	%fd139, %fd138, %fd137;
	fma.rn.f64 	%fd202, %fd126, %fd139, %fd202;
	fma.rn.f64 	%fd203, %fd128, %fd139, %fd203;
	fma.rn.f64 	%fd204, %fd130, %fd139, %fd204;
$L__BB1_18:
	add.s32 	%r70, %r70, 4;
	and.b32  	%r72, %r13, 2044;
	setp.ne.s32 	%p10, %r70, %r72;
	@%p10 bra 	$L__BB1_10;
$L__BB1_19:
	and.b32  	%r25, %r13, 3;
	setp.eq.s32 	%p11, %r25, 0;
	@%p11 bra 	$L__BB1_29;
	setp.eq.s32 	%p12, %r25, 1;
	@%p12 bra 	$L__BB1_26;
	add.s32 	%r26, %r72, %r14;
	setp.eq.s32 	%p13, %r26, %r3;
	shl.b32 	%r50, %r72, 3;
	mov.u32 	%r51, sdata;
	add.s32 	%r27, %r51, %r50;
	add.s32 	%r28, %r5, %r50;
	@%p13 bra 	$L__BB1_23;
	ld.shared.f64 	%fd141, [%r27];
	sub.f64 	%fd142, %fd141, %fd192;
	ld.shared.f64 	%fd143, [%r28];
	sub.f64 	%fd144, %fd143, %fd193;
	shl.b32 	%r52, %r1, 4;
	add.s32 	%r53, %r27, %r52;
	ld.shared.f64 	%fd145, [%r53];
	sub.f64 	%fd146, %fd145, %fd194;
	mul.f64 	%fd147, %fd144, %fd144;
	fma.rn.f64 	%fd148, %fd142, %fd142, %fd147;
	fma.rn.f64 	%fd149, %fd146, %fd146, %fd148;
	add.f64 	%fd150, %fd149, 0d3EB0C6F7A0B5ED8D;
	rsqrt.approx.f64 	%fd151, %fd150;
	mul.f64 	%fd152, %fd151, %fd151;
	mul.f64 	%fd153, %fd151, %fd152;
	add.s32 	%r54, %r28, %r52;
	ld.shared.f64 	%fd154, [%r54];
	mul.f64 	%fd155, %fd154, %fd153;
	fma.rn.f64 	%fd202, %fd142, %fd155, %fd202;
	fma.rn.f64 	%fd203, %fd144, %fd155, %fd203;
	fma.rn.f64 	%fd204, %fd146, %fd155, %fd204;
$L__BB1_23:
	add.s32 	%r55, %r26, 1;
	setp.eq.s32 	%p14, %r55, %r3;
	@%p14 bra 	$L__BB1_25;
	ld.shared.f64 	%fd156, [%r27+8];
	sub.f64 	%fd157, %fd156, %fd192;
	ld.shared.f64 	%fd158, [%r28+8];
	sub.f64 	%fd159, %fd158, %fd193;
	shl.b32 	%r56, %r1, 4;
	add.s32 	%r57, %r27, %r56;
	ld.shared.f64 	%fd160, [%r57+8];
	sub.f64 	%fd161, %fd160, %fd194;
	mul.f64 	%fd162, %fd159, %fd159;
	fma.rn.f64 	%fd163, %fd157, %fd157, %fd162;
	fma.rn.f64 	%fd164, %fd161, %fd161, %fd163;
	add.f64 	%fd165, %fd164, 0d3EB0C6F7A0B5ED8D;
	rsqrt.approx.f64 	%fd166, %fd165;
	mul.f64 	%fd167, %fd166, %fd166;
	mul.f64 	%fd168, %fd166, %fd167;
	add.s32 	%r58, %r28, %r56;
	ld.shared.f64 	%fd169, [%r58+8];
	mul.f64 	%fd170, %fd169, %fd168;
	fma.rn.f64 	%fd202, %fd157, %fd170, %fd202;
	fma.rn.f64 	%fd203, %fd159, %fd170, %fd203;
	fma.rn.f64 	%fd204, %fd161, %fd170, %fd204;
$L__BB1_25:
	add.s32 	%r72, %r72, 2;
$L__BB1_26:
	and.b32  	%r59, %r13, 1;
	setp.eq.b32 	%p15, %r59, 1;
	not.pred 	%p16, %p15;
	@%p16 bra 	$L__BB1_29;
	add.s32 	%r60, %r72, %r14;
	setp.eq.s32 	%p17, %r60, %r3;
	@%p17 bra 	$L__BB1_29;
	shl.b32 	%r61, %r72, 3;
	mov.u32 	%r62, sdata;
	add.s32 	%r63, %r62, %r61;
	ld.shared.f64 	%fd171, [%r63];
	sub.f64 	%fd172, %fd171, %fd192;
	add.s32 	%r64, %r5, %r61;
	ld.shared.f64 	%fd173, [%r64];
	sub.f64 	%fd174, %fd173, %fd193;
	shl.b32 	%r65, %r1, 4;
	add.s32 	%r66, %r63, %r65;
	ld.shared.f64 	%fd175, [%r66];
	sub.f64 	%fd176, %fd175, %fd194;
	mul.f64 	%fd177, %fd174, %fd174;
	fma.rn.f64 	%fd178, %fd172, %fd172, %fd177;
	fma.rn.f64 	%fd179, %fd176, %fd176, %fd178;
	add.f64 	%fd180, %fd179, 0d3EB0C6F7A0B5ED8D;
	rsqrt.approx.f64 	%fd181, %fd180;
	mul.f64 	%fd182, %fd181, %fd181;
	mul.f64 	%fd183, %fd181, %fd182;
	add.s32 	%r67, %r64, %r65;
	ld.shared.f64 	%fd184, [%r67];
	mul.f64 	%fd185, %fd184, %fd183;
	fma.rn.f64 	%fd202, %fd172, %fd185, %fd202;
	fma.rn.f64 	%fd203, %fd174, %fd185, %fd203;
	fma.rn.f64 	%fd204, %fd176, %fd185, %fd204;
$L__BB1_29:
	bar.sync 	0;
	add.s32 	%r69, %r69, 1;
	sub.s32 	%r68, %r68, %r1;
	setp.ne.s32 	%p18, %r69, %r4;
	@%p18 bra 	$L__BB1_4;
$L__BB1_30:
	setp.ge.s32 	%p19, %r3, %r33;
	@%p19 bra 	$L__BB1_32;
	ld.param.u64 	%rd34, [_Z21compute_accels_kernelPKdS0_S0_S0_PdS1_S1_i_param_6];
	ld.param.u64 	%rd33, [_Z21compute_accels_kernelPKdS0_S0_S0_PdS1_S1_i_param_5];
	ld.param.u64 	%rd32, [_Z21compute_accels_kernelPKdS0_S0_S0_PdS1_S1_i_param_4];
	mul.wide.s32 	%rd23, %r3, 8;
	add.s64 	%rd24, %rd1, %rd23;
	ld.global.f64 	%fd186, [%rd24];
	div.rn.f64 	%fd187, %fd202, %fd186;
	cvta.to.global.u64 	%rd25, %rd32;
	add.s64 	%rd26, %rd25, %rd23;
	st.global.f64 	[%rd26], %fd187;
	ld.global.f64 	%fd188, [%rd24];
	div.rn.f64 	%fd189, %fd203, %fd188;
	cvta.to.global.u64 	%rd27, %rd33;
	add.s64 	%rd28, %rd27, %rd23;
	st.global.f64 	[%rd28], %fd189;
	ld.global.f64 	%fd190, [%rd24];
	div.rn.f64 	%fd191, %fd204, %fd190;
	cvta.to.global.u64 	%rd29, %rd34;
	add.s64 	%rd30, %rd29, %rd23;
	st.global.f64 	[%rd30], %fd191;
$L__BB1_32:
	ret;

}
	// .globl	_Z30integrate_verlet_finish_kernelPdS_S_PKdS1_S1_di
.visible .entry _Z30integrate_verlet_finish_kernelPdS_S_PKdS1_S1_di(
	.param .u64 .ptr .align 1 _Z30integrate_verlet_finish_kernelPdS_S_PKdS1_S1_di_param_0,
	.param .u64 .ptr .align 1 _Z30integrate_verlet_finish_kernelPdS_S_PKdS1_S1_di_param_1,
	.param .u64 .ptr .align 1 _Z30integrate_verlet_finish_kernelPdS_S_PKdS1_S1_di_param_2,
	.param .u64 .ptr .align 1 _Z30integrate_verlet_finish_kernelPdS_S_PKdS1_S1_di_param_3,
	.param .u64 .ptr .align 1 _Z30integrate_verlet_finish_kernelPdS_S_PKdS1_S1_di_param_4,
	.param .u64 .ptr .align 1 _Z30integrate_verlet_finish_kernelPdS_S_PKdS1_S1_di_param_5,
	.param .f64 _Z30integrate_verlet_finish_kernelPdS_S_PKdS1_S1_di_param_6,
	.param .u32 _Z30integrate_verlet_finish_kernelPdS_S_PKdS1_S1_di_param_7
)
{
	.reg .pred 	%p<2>;
	.reg .b32 	%r<6>;
	.reg .b64 	%rd<20>;
	.reg .b64 	%fd<14>;

	ld.param.u64 	%rd1, [_Z30integrate_verlet_finish_kernelPdS_S_PKdS1_S1_di_param_0];
	ld.param.u64 	%rd2, [_Z30integrate_verlet_finish_kernelPdS_S_PKdS1_S1_di_param_1];
	ld.param.u64 	%rd3, [_Z30integrate_verlet_finish_kernelPdS_S_PKdS1_S1_di_param_2];
	ld.param.u64 	%rd4, [_Z30integrate_verlet_finish_kernelPdS_S_PKdS1_S1_di_param_3];
	ld.param.u64 	%rd5, [_Z30integrate_verlet_finish_kernelPdS_S_PKdS1_S1_di_param_4];
	ld.param.u64 	%rd6, [_Z30integrate_verlet_finish_kernelPdS_S_PKdS1_S1_di_param_5];
	ld.param.f64 	%fd1, [_Z30integrate_verlet_finish_kernelPdS_S_PKdS1_S1_di_param_6];
	ld.param.u32 	%r2, [_Z30integrate_verlet_finish_kernelPdS_S_PKdS1_S1_di_param_7];
	mov.u32 	%r3, %ctaid.x;
	mov.u32 	%r4, %ntid.x;
	mov.u32 	%r5, %tid.x;
	mad.lo.s32 	%r1, %r3, %r4, %r5;
	setp.ge.s32 	%p1, %r1, %r2;
	@%p1 bra 	$L__BB2_2;
	cvta.to.global.u64 	%rd7, %rd4;
	cvta.to.global.u64 	%rd8, %rd1;
	cvta.to.global.u64 	%rd9, %rd5;
	cvta.to.global.u64 	%rd10, %rd2;
	cvta.to.global.u64 	%rd11, %rd6;
	cvta.to.global.u64 	%rd12, %rd3;
	mul.wide.s32 	%rd13, %r1, 8;
	add.s64 	%rd14, %rd7, %rd13;
	ld.global.f64 	%fd2, [%rd14];
	mul.f64 	%fd3, %fd2, 0d3FE0000000000000;
	add.s64 	%rd15, %rd8, %rd13;
	ld.global.f64 	%fd4, [%rd15];
	fma.rn.f64 	%fd5, %fd1, %fd3, %fd4;
	st.global.f64 	[%rd15], %fd5;
	add.s64 	%rd16, %rd9, %rd13;
	ld.global.f64 	%fd6, [%rd16];
	mul.f64 	%fd7, %fd6, 0d3FE0000000000000;
	add.s64 	%rd17, %rd10, %rd13;
	ld.global.f64 	%fd8, [%rd17];
	fma.rn.f64 	%fd9, %fd1, %fd7, %fd8;
	st.global.f64 	[%rd17], %fd9;
	add.s64 	%rd18, %rd11, %rd13;
	ld.global.f64 	%fd10, [%rd18];
	mul.f64 	%fd11, %fd10, 0d3FE0000000000000;
	add.s64 	%rd19, %rd12, %rd13;
	ld.global.f64 	%fd12, [%rd19];
	fma.rn.f64 	%fd13, %fd1, %fd11, %fd12;
	st.global.f64 	[%rd19], %fd13;
$L__BB2_2:
	ret;

}


// ===== COMPILED SASS (sm_100) =====

	.target	sm_100

	.elftype	@"ET_EXEC"


//--------------------- .note.nv.tkinfo           --------------------------
	.section	.note.nv.tkinfo,"",@"SHT_NOTE"
	.sectionflags	@"SHF_NOTE_NV_TKINFO"
	.tkinfo
        /*0018*/ 	.word	0x00000002
        /*0030*/ 	.string	""
        /*0030*/ 	.string	"ptxas"
        /*0030*/ 	.string	"Cuda compilation tools, release 13.0, V13.0.88"
        /*0030*/ 	.string	"Build cuda_13.0.r13.0/compiler.36424714_0"
        /*0030*/ 	.string	"-arch sm_100 -m 64 "



//--------------------- .note.nv.cuinfo           --------------------------
	.section	.note.nv.cuinfo,"",@"SHT_NOTE"
	.sectionflags	@"SHF_NOTE_NV_CUINFO"
        /*0018*/ 	.short	0x0002
        /*001a*/ 	.short	0x0064
        /*001c*/ 	.short	0x0082
	.zero		2


//--------------------- .nv.info                  --------------------------
	.section	.nv.info,"",@"SHT_CUDA_INFO"
	.align	4


	//----- nvinfo : EIATTR_REGCOUNT
	.align		4
        /*0000*/ 	.byte	0x04, 0x2f
        /*0002*/ 	.short	(.L_1 - .L_0)
	.align		4
.L_0:
        /*0004*/ 	.word	index@(_Z23integrate_verlet_kernelPdS_S_S_S_S_S_S_S_di)
        /*0008*/ 	.word	0x00000018


	//----- nvinfo : EIATTR_FRAME_SIZE
	.align		4
.L_1:
        /*000c*/ 	.byte	0x04, 0x11
        /*000e*/ 	.short	(.L_3 - .L_2)
	.align		4
.L_2:
        /*0010*/ 	.word	index@(_Z23integrate_verlet_kernelPdS_S_S_S_S_S_S_S_di)
        /*0014*/ 	.word	0x00000000


	//----- nvinfo : EIATTR_REGCOUNT
	.align		4
.L_3:
        /*0018*/ 	.byte	0x04, 0x2f
        /*001a*/ 	.short	(.L_5 - .L_4)
	.align		4
.L_4:
        /*001c*/ 	.word	index@(_Z21compute_accels_kernelPKdS0_S0_S0_PdS1_S1_i)
        /*0020*/ 	.word	0x00000024


	//----- nvinfo : EIATTR_FRAME_SIZE
	.align		4
.L_5:
        /*0024*/ 	.byte	0x04, 0x11
        /*0026*/ 	.short	(.L_7 - .L_6)
	.align		4
.L_6:
        /*0028*/ 	.word	index@($__internal_1_$__cuda_sm20_drsqrt_f64_slowpath_v2)
        /*002c*/ 	.word	0x00000000


	//----- nvinfo : EIATTR_FRAME_SIZE
	.align		4
.L_7:
        /*0030*/ 	.byte	0x04, 0x11
        /*0032*/ 	.short	(.L_9 - .L_8)
	.align		4
.L_8:
        /*0034*/ 	.word	index@($__internal_0_$__cuda_sm20_div_rn_f64_full)
        /*0038*/ 	.word	0x00000000


	//----- nvinfo : EIATTR_FRAME_SIZE
	.align		4
.L_9:
        /*003c*/ 	.byte	0x04, 0x11
        /*003e*/ 	.short	(.L_11 - .L_10)
	.align		4
.L_10:
        /*0040*/ 	.word	index@(_Z21compute_accels_kernelPKdS0_S0_S0_PdS1_S1_i)
        /*0044*/ 	.word	0x00000000


	//----- nvinfo : EIATTR_REGCOUNT
	.align		4
.L_11:
        /*0048*/ 	.byte	0x04, 0x2f
        /*004a*/ 	.short	(.L_13 - .L_12)
	.align		4
.L_12:
        /*004c*/ 	.word	index@(_Z30integrate_verlet_finish_kernelPdS_S_PKdS1_S1_di)
        /*0050*/ 	.word	0x00000014


	//----- nvinfo : EIATTR_FRAME_SIZE
	.align		4
.L_13:
        /*0054*/ 	.byte	0x04, 0x11
        /*0056*/ 	.short	(.L_15 - .L_14)
	.align		4
.L_14:
        /*0058*/ 	.word	index@(_Z30integrate_verlet_finish_kernelPdS_S_PKdS1_S1_di)
        /*005c*/ 	.word	0x00000000


	//----- nvinfo : EIATTR_MIN_STACK_SIZE
	.align		4
.L_15:
        /*0060*/ 	.byte	0x04, 0x12
        /*0062*/ 	.short	(.L_17 - .L_16)
	.align		4
.L_16:
        /*0064*/ 	.word	index@(_Z30integrate_verlet_finish_kernelPdS_S_PKdS1_S1_di)
        /*0068*/ 	.word	0x00000000


	//----- nvinfo : EIATTR_MIN_STACK_SIZE
	.align		4
.L_17:
        /*006c*/ 	.byte	0x04, 0x12
        /*006e*/ 	.short	(.L_19 - .L_18)
	.align		4
.L_18:
        /*0070*/ 	.word	index@(_Z21compute_accels_kernelPKdS0_S0_S0_PdS1_S1_i)
        /*0074*/ 	.word	0x00000000


	//----- nvinfo : EIATTR_MIN_STACK_SIZE
	.align		4
.L_19:
        /*0078*/ 	.byte	0x04, 0x12
        /*007a*/ 	.short	(.L_21 - .L_20)
	.align		4
.L_20:
        /*007c*/ 	.word	index@(_Z23integrate_verlet_kernelPdS_S_S_S_S_S_S_S_di)
        /*0080*/ 	.word	0x00000000
.L_21:


//--------------------- .nv.compat                --------------------------
	.section	.nv.compat,"",@"SHT_CUDA_COMPAT_INFO"
	.align	4
        /*0000*/ 	.byte	0x02, 0x09, 0x00, 0x00, 0x02, 0x02, 0x01, 0x00, 0x02, 0x05, 0x05, 0x00, 0x03, 0x07, 0x01, 0x01
        /*0010*/ 	.byte	0x02, 0x03, 0x00, 0x00, 0x02, 0x06, 0x01, 0x00, 0x04, 0x0b, 0x08, 0x00, 0x01, 0x00, 0x00, 0x00
        /*0020*/ 	.byte	0x00, 0x00, 0x00, 0x00


//--------------------- .nv.info._Z30integrate_verlet_finish_kernelPdS_S_PKdS1_S1_di --------------------------
	.section	.nv.info._Z30integrate_verlet_finish_kernelPdS_S_PKdS1_S1_di,"",@"SHT_CUDA_INFO"
	.sectionflags	@""
	.align	4


	//----- nvinfo : EIATTR_CUDA_API_VERSION
	.align		4
        /*0000*/ 	.byte	0x04, 0x37
        /*0002*/ 	.short	(.L_23 - .L_22)
.L_22:
        /*0004*/ 	.word	0x00000082


	//----- nvinfo : EIATTR_KPARAM_INFO
	.align		4
.L_23:
        /*0008*/ 	.byte	0x04, 0x17
        /*000a*/ 	.short	(.L_25 - .L_24)
.L_24:
        /*000c*/ 	.word	0x00000000
        /*0010*/ 	.short	0x0007
        /*0012*/ 	.short	0x0038
        /*0014*/ 	.byte	0x00, 0xf0, 0x11, 0x00


	//----- nvinfo : EIATTR_KPARAM_INFO
	.align		4
.L_25:
        /*0018*/ 	.byte	0x04, 0x17
        /*001a*/ 	.short	(.L_27 - .L_26)
.L_26:
        /*001c*/ 	.word	0x00000000
        /*0020*/ 	.short	0x0006
        /*0022*/ 	.short	0x0030
        /*0024*/ 	.byte	0x00, 0xf0, 0x21, 0x00


	//----- nvinfo : EIATTR_KPARAM_INFO
	.align		4
.L_27:
        /*0028*/ 	.byte	0x04, 0x17
        /*002a*/ 	.short	(.L_29 - .L_28)
.L_28:
        /*002c*/ 	.word	0x00000000
        /*0030*/ 	.short	0x0005
        /*0032*/ 	.short	0x0028
        /*0034*/ 	.byte	0x00, 0xf5, 0x21, 0x00


	//----- nvinfo : EIATTR_KPARAM_INFO
	.align		4
.L_29:
        /*0038*/ 	.byte	0x04, 0x17
        /*003a*/ 	.short	(.L_31 - .L_30)
.L_30:
        /*003c*/ 	.word	0x00000000
        /*0040*/ 	.short	0x0004
        /*0042*/ 	.short	0x0020
        /*0044*/ 	.byte	0x00, 0xf5, 0x21, 0x00


	//----- nvinfo : EIATTR_KPARAM_INFO
	.align		4
.L_31:
        /*0048*/ 	.byte	0x04, 0x17
        /*004a*/ 	.short	(.L_33 - .L_32)
.L_32:
        /*004c*/ 	.word	0x00000000
        /*0050*/ 	.short	0x0003
        /*0052*/ 	.short	0x0018
        /*0054*/ 	.byte	0x00, 0xf5, 0x21, 0x00


	//----- nvinfo : EIATTR_KPARAM_INFO
	.align		4
.L_33:
        /*0058*/ 	.byte	0x04, 0x17
        /*005a*/ 	.short	(.L_35 - .L_34)
.L_34:
        /*005c*/ 	.word	0x00000000
        /*0060*/ 	.short	0x0002
        /*0062*/ 	.short	0x0010
        /*0064*/ 	.byte	0x00, 0xf5, 0x21, 0x00


	//----- nvinfo : EIATTR_KPARAM_INFO
	.align		4
.L_35:
        /*0068*/ 	.byte	0x04, 0x17
        /*006a*/ 	.short	(.L_37 - .L_36)
.L_36:
        /*006c*/ 	.word	0x00000000
        /*0070*/ 	.short	0x0001
        /*0072*/ 	.short	0x0008
        /*0074*/ 	.byte	0x00, 0xf5, 0x21, 0x00


	//----- nvinfo : EIATTR_KPARAM_INFO
	.align		4
.L_37:
        /*0078*/ 	.byte	0x04, 0x17
        /*007a*/ 	.short	(.L_39 - .L_38)
.L_38:
        /*007c*/ 	.word	0x00000000
        /*0080*/ 	.short	0x0000
        /*0082*/ 	.short	0x0000
        /*0084*/ 	.byte	0x00, 0xf5, 0x21, 0x00


	//----- nvinfo : EIATTR_SPARSE_MMA_MASK
	.align		4
.L_39:
        /*0088*/ 	.byte	0x03, 0x50
        /*008a*/ 	.short	0x0000


	//----- nvinfo : EIATTR_MAXREG_COUNT
	.align		4
        /*008c*/ 	.byte	0x03, 0x1b
        /*008e*/ 	.short	0x00ff


	//----- nvinfo : EIATTR_MERCURY_ISA_VERSION
	.align		4
        /*0090*/ 	.byte	0x03, 0x5f
        /*0092*/ 	.short	0x0101


	//----- nvinfo : EIATTR_VRC_CTA_INIT_COUNT
	.align		4
        /*0094*/ 	.byte	0x02, 0x4a
	.zero		1
	.zero		1


	//----- nvinfo : EIATTR_EXIT_INSTR_OFFSETS
	.align		4
        /*0098*/ 	.byte	0x04, 0x1c
        /*009a*/ 	.short	(.L_41 - .L_40)


	//   ....[0]....
.L_40:
        /*009c*/ 	.word	0x00000070


	//   ....[1]....
        /*00a0*/ 	.word	0x00000250


	//----- nvinfo : EIATTR_CBANK_PARAM_SIZE
	.align		4
.L_41:
        /*00a4*/ 	.byte	0x03, 0x19
        /*00a6*/ 	.short	0x003c


	//----- nvinfo : EIATTR_PARAM_CBANK
	.align		4
        /*00a8*/ 	.byte	0x04, 0x0a
        /*00aa*/ 	.short	(.L_43 - .L_42)
	.align		4
.L_42:
        /*00ac*/ 	.word	index@(.nv.constant0._Z30integrate_verlet_finish_kernelPdS_S_PKdS1_S1_di)
        /*00b0*/ 	.short	0x0380
        /*00b2*/ 	.short	0x003c


	//----- nvinfo : EIATTR_SW_WAR
	.align		4
.L_43:
        /*00b4*/ 	.byte	0x04, 0x36
        /*00b6*/ 	.short	(.L_45 - .L_44)
.L_44:
        /*00b8*/ 	.word	0x00000008
.L_45:


//--------------------- .nv.info._Z21compute_accels_kernelPKdS0_S0_S0_PdS1_S1_i --------------------------
	.section	.nv.info._Z21compute_accels_kernelPKdS0_S0_S0_PdS1_S1_i,"",@"SHT_CUDA_INFO"
	.sectionflags	@""
	.align	4


	//----- nvinfo : EIATTR_CUDA_API_VERSION
	.align		4
        /*0000*/ 	.byte	0x04, 0x37
        /*0002*/ 	.short	(.L_47 - .L_46)
.L_46:
        /*0004*/ 	.word	0x00000082


	//----- nvinfo : EIATTR_KPARAM_INFO
	.align		4
.L_47:
        /*0008*/ 	.byte	0x04, 0x17
        /*000a*/ 	.short	(.L_49 - .L_48)
.L_48:
        /*000c*/ 	.word	0x00000000
        /*0010*/ 	.short	0x0007
        /*0012*/ 	.short	0x0038
        /*0014*/ 	.byte	0x00, 0xf0, 0x11, 0x00


	//----- nvinfo : EIATTR_KPARAM_INFO
	.align		4
.L_49:
        /*0018*/ 	.byte	0x04, 0x17
        /*001a*/ 	.short	(.L_51 - .L_50)
.L_50:
        /*001c*/ 	.word	0x00000000
        /*0020*/ 	.short	0x0006
        /*0022*/ 	.short	0x0030
        /*0024*/ 	.byte	0x00, 0xf5, 0x21, 0x00


	//----- nvinfo : EIATTR_KPARAM_INFO
	.align		4
.L_51:
        /*0028*/ 	.byte	0x04, 0x17
        /*002a*/ 	.short	(.L_53 - .L_52)
.L_52:
        /*002c*/ 	.word	0x00000000
        /*0030*/ 	.short	0x0005
        /*0032*/ 	.short	0x0028
        /*0034*/ 	.byte	0x00, 0xf5, 0x21, 0x00


	//----- nvinfo : EIATTR_KPARAM_INFO
	.align		4
.L_53:
        /*0038*/ 	.byte	0x04, 0x17
        /*003a*/ 	.short	(.L_55 - .L_54)
.L_54:
        /*003c*/ 	.word	0x00000000
        /*0040*/ 	.short	0x0004
        /*0042*/ 	.short	0x0020
        /*0044*/ 	.byte	0x00, 0xf5, 0x21, 0x00


	//----- nvinfo : EIATTR_KPARAM_INFO
	.align		4
.L_55:
        /*0048*/ 	.byte	0x04, 0x17
        /*004a*/ 	.short	(.L_57 - .L_56)
.L_56:
        /*004c*/ 	.word	0x00000000
        /*0050*/ 	.short	0x0003
        /*0052*/ 	.short	0x0018
        /*0054*/ 	.byte	0x00, 0xf5, 0x21, 0x00


	//----- nvinfo : EIATTR_KPARAM_INFO
	.align		4
.L_57:
        /*0058*/ 	.byte	0x04, 0x17
        /*005a*/ 	.short	(.L_59 - .L_58)
.L_58:
        /*005c*/ 	.word	0x00000000
        /*0060*/ 	.short	0x0002
        /*0062*/ 	.short	0x0010
        /*0064*/ 	.byte	0x00, 0xf5, 0x21, 0x00


	//----- nvinfo : EIATTR_KPARAM_INFO
	.align		4
.L_59:
        /*0068*/ 	.byte	0x04, 0x17
        /*006a*/ 	.short	(.L_61 - .L_60)
.L_60:
        /*006c*/ 	.word	0x00000000
        /*0070*/ 	.short	0x0001
        /*0072*/ 	.short	0x0008
        /*0074*/ 	.byte	0x00, 0xf5, 0x21, 0x00


	//----- nvinfo : EIATTR_KPARAM_INFO
	.align		4
.L_61:
        /*0078*/ 	.byte	0x04, 0x17
        /*007a*/ 	.short	(.L_63 - .L_62)
.L_62:
        /*007c*/ 	.word	0x00000000
        /*0080*/ 	.short	0x0000
        /*0082*/ 	.short	0x0000
        /*0084*/ 	.byte	0x00, 0xf5, 0x21, 0x00


	//----- nvinfo : EIATTR_SPARSE_MMA_MASK
	.align		4
.L_63:
        /*0088*/ 	.byte	0x03, 0x50
        /*008a*/ 	.short	0x0000


	//----- nvinfo : EIATTR_MAXREG_COUNT
	.align		4
        /*008c*/ 	.byte	0x03, 0x1b
        /*008e*/ 	.short	0x00ff


	//----- nvinfo : EIATTR_NUM_BARRIERS
	.align		4
        /*0090*/ 	.byte	0x02, 0x4c
        /*0092*/ 	.byte	0x01
	.zero		1


	//----- nvinfo : EIATTR_MERCURY_ISA_VERSION
	.align		4
        /*0094*/ 	.byte	0x03, 0x5f
        /*0096*/ 	.short	0x0101


	//----- nvinfo : EIATTR_VRC_CTA_INIT_COUNT
	.align		4
        /*0098*/ 	.byte	0x02, 0x4a
	.zero		1
	.zero		1


	//----- nvinfo : EIATTR_EXIT_INSTR_OFFSETS
	.align		4
        /*009c*/ 	.byte	0x04, 0x1c
        /*009e*/ 	.short	(.L_65 - .L_64)


	//   ....[0]....
.L_64:
        /*00a0*/ 	.word	0x00001b30


	//   ....[1]....
        /*00a4*/ 	.word	0x00002080


	//----- nvinfo : EIATTR_CRS_STACK_SIZE
	.align		4
.L_65:
        /*00a8*/ 	.byte	0x04, 0x1e
        /*00aa*/ 	.short	(.L_67 - .L_66)
.L_66:
        /*00ac*/ 	.word	0x00000000


	//----- nvinfo : EIATTR_CBANK_PARAM_SIZE
	.align		4
.L_67:
        /*00b0*/ 	.byte	0x03, 0x19
        /*00b2*/ 	.short	0x003c


	//----- nvinfo : EIATTR_PARAM_CBANK
	.align		4
        /*00b4*/ 	.byte	0x04, 0x0a
        /*00b6*/ 	.short	(.L_69 - .L_68)
	.align		4
.L_68:
        /*00b8*/ 	.word	index@(.nv.constant0._Z21compute_accels_kernelPKdS0_S0_S0_PdS1_S1_i)
        /*00bc*/ 	.short	0x0380
        /*00be*/ 	.short	0x003c


	//----- nvinfo : EIATTR_SW_WAR
	.align		4
.L_69:
        /*00c0*/ 	.byte	0x04, 0x36
        /*00c2*/ 	.short	(.L_71 - .L_70)
.L_70:
        /*00c4*/ 	.word	0x00000008
.L_71:


//--------------------- .nv.info._Z23integrate_verlet_kernelPdS_S_S_S_S_S_S_S_di --------------------------
	.section	.nv.info._Z23integrate_verlet_kernelPdS_S_S_S_S_S_S_S_di,"",@"SHT_CUDA_INFO"
	.sectionflags	@""
	.align	4


	//----- nvinfo : EIATTR_CUDA_API_VERSION
	.align		4
        /*0000*/ 	.byte	0x04, 0x37
        /*0002*/ 	.short	(.L_73 - .L_72)
.L_72:
        /*0004*/ 	.word	0x00000082


	//----- nvinfo : EIATTR_KPARAM_INFO
	.align		4
.L_73:
        /*0008*/ 	.byte	0x04, 0x17
        /*000a*/ 	.short	(.L_75 - .L_74)
.L_74:
        /*000c*/ 	.word	0x00000000
        /*0010*/ 	.short	0x000a
        /*0012*/ 	.short	0x0050
        /*0014*/ 	.byte	0x00, 0xf0, 0x11, 0x00


	//----- nvinfo : EIATTR_KPARAM_INFO
	.align		4
.L_75:
        /*0018*/ 	.byte	0x04, 0x17
        /*001a*/ 	.short	(.L_77 - .L_76)
.L_76:
        /*001c*/ 	.word	0x00000000
        /*0020*/ 	.short	0x0009
        /*0022*/ 	.short	0x0048
        /*0024*/ 	.byte	0x00, 0xf0, 0x21, 0x00


	//----- nvinfo : EIATTR_KPARAM_INFO
	.align		4
.L_77:
        /*0028*/ 	.byte	0x04, 0x17
        /*002a*/ 	.short	(.L_79 - .L_78)
.L_78:
        /*002c*/ 	.word	0x00000000
        /*0030*/ 	.short	0x0008
        /*0032*/ 	.short	0x0040
        /*0034*/ 	.byte	0x00, 0xf5, 0x21, 0x00


	//----- nvinfo : EIATTR_KPARAM_INFO
	.align		4
.L_79:
        /*0038*/ 	.byte	0x04, 0x17
        /*003a*/ 	.short	(.L_81 - .L_80)
.L_80:
        /*003c*/ 	.word	0x00000000
        /*0040*/ 	.short	0x0007
        /*0042*/ 	.short	0x0038
        /*0044*/ 	.byte	0x00, 0xf5, 0x21, 0x00


	//----- nvinfo : EIATTR_KPARAM_INFO
	.align		4
.L_81:
        /*0048*/ 	.byte	0x04, 0x17
        /*004a*/ 	.short	(.L_83 - .L_82)
.L_82:
        /*004c*/ 	.word	0x00000000
        /*0050*/ 	.short	0x0006
        /*0052*/ 	.short	0x0030
        /*0054*/ 	.byte	0x00, 0xf5, 0x21, 0x00


	//----- nvinfo : EIATTR_KPARAM_INFO
	.align		4
.L_83:
        /*0058*/ 	.byte	0x04, 0x17
        /*005a*/ 	.short	(.L_85 - .L_84)
.L_84:
        /*005c*/ 	.word	0x00000000
        /*0060*/ 	.short	0x0005
        /*0062*/ 	.short	0x0028
        /*0064*/ 	.byte	0x00, 0xf5, 0x21, 0x00


	//----- nvinfo : EIATTR_KPARAM_INFO
	.align		4
.L_85:
        /*0068*/ 	.byte	0x04, 0x17
        /*006a*/ 	.short	(.L_87 - .L_86)
.L_86:
        /*006c*/ 	.word	0x00000000
        /*0070*/ 	.short	0x0004
        /*0072*/ 	.short	0x0020
        /*0074*/ 	.byte	0x00, 0xf5, 0x21, 0x00


	//----- nvinfo : EIATTR_KPARAM_INFO
	.align		4
.L_87:
        /*0078*/ 	.byte	0x04, 0x17
        /*007a*/ 	.short	(.L_89 - .L_88)
.L_88:
        /*007c*/ 	.word	0x00000000
        /*0080*/ 	.short	0x0003
        /*0082*/ 	.short	0x0018
        /*0084*/ 	.byte	0x00, 0xf5, 0x21, 0x00


	//----- nvinfo : EIATTR_KPARAM_INFO
	.align		4
.L_89:
        /*0088*/ 	.byte	0x04, 0x17
        /*008a*/ 	.short	(.L_91 - .L_90)
.L_90:
        /*008c*/ 	.word	0x00000000
        /*0090*/ 	.short	0x0002
        /*0092*/ 	.short	0x0010
        /*0094*/ 	.byte	0x00, 0xf5, 0x21, 0x00


	//----- nvinfo : EIATTR_KPARAM_INFO
	.align		4
.L_91:
        /*0098*/ 	.byte	0x04, 0x17
        /*009a*/ 	.short	(.L_93 - .L_92)
.L_92:
        /*009c*/ 	.word	0x00000000
        /*00a0*/ 	.short	0x0001
        /*00a2*/ 	.short	0x0008
        /*00a4*/ 	.byte	0x00, 0xf5, 0x21, 0x00


	//----- nvinfo : EIATTR_KPARAM_INFO
	.align		4
.L_93:
        /*00a8*/ 	.byte	0x04, 0x17
        /*00aa*/ 	.short	(.L_95 - .L_94)
.L_94:
        /*00ac*/ 	.word	0x00000000
        /*00b0*/ 	.short	0x0000
        /*00b2*/ 	.short	0x0000
        /*00b4*/ 	.byte	0x00, 0xf5, 0x21, 0x00


	//----- nvinfo : EIATTR_SPARSE_MMA_MASK
	.align		4
.L_95:
        /*00b8*/ 	.byte	0x03, 0x50
        /*00ba*/ 	.short	0x0000


	//----- nvinfo : EIATTR_MAXREG_COUNT
	.align		4
        /*00bc*/ 	.byte	0x03, 0x1b
        /*00be*/ 	.short	0x00ff


	//----- nvinfo : EIATTR_MERCURY_ISA_VERSION
	.align		4
        /*00c0*/ 	.byte	0x03, 0x5f
        /*00c2*/ 	.short	0x0101


	//----- nvinfo : EIATTR_VRC_CTA_INIT_COUNT
	.align		4
        /*00c4*/ 	.byte	0x02, 0x4a
	.zero		1
	.zero		1


	//----- nvinfo : EIATTR_EXIT_INSTR_OFFSETS
	.align		4
        /*00c8*/ 	.byte	0x04, 0x1c
        /*00ca*/ 	.short	(.L_97 - .L_96)


	//   ....[0]....
.L_96:
        /*00cc*/ 	.word	0x00000070


	//   ....[1]....
        /*00d0*/ 	.word	0x00000370


	//----- nvinfo : EIATTR_CBANK_PARAM_SIZE
	.align		4
.L_97:
        /*00d4*/ 	.byte	0x03, 0x19
        /*00d6*/ 	.short	0x0054


	//----- nvinfo : EIATTR_PARAM_CBANK
	.align		4
        /*00d8*/ 	.byte	0x04, 0x0a
        /*00da*/ 	.short	(.L_99 - .L_98)
	.align		4
.L_98:
        /*00dc*/ 	.word	index@(.nv.constant0._Z23integrate_verlet_kernelPdS_S_S_S_S_S_S_S_di)
        /*00e0*/ 	.short	0x0380
        /*00e2*/ 	.short	0x0054


	//----- nvinfo : EIATTR_SW_WAR
	.align		4
.L_99:
        /*00e4*/ 	.byte	0x04, 0x36
        /*00e6*/ 	.short	(.L_101 - .L_100)
.L_100:
        /*00e8*/ 	.word	0x00000008
.L_101:


//--------------------- .nv.callgraph             --------------------------
	.section	.nv.callgraph,"",@"SHT_CUDA_CALLGRAPH"
	.align	4
	.sectionentsize	8
	.align		4
        /*0000*/ 	.word	0x00000000
	.align		4
        /*0004*/ 	.word	0xffffffff
	.align		4
        /*0008*/ 	.word	0x00000000
	.align		4
        /*000c*/ 	.word	0xfffffffe
	.align		4
        /*0010*/ 	.word	0x00000000
	.align		4
        /*0014*/ 	.word	0xfffffffd
	.align		4
        /*0018*/ 	.word	0x00000000
	.align		4
        /*001c*/ 	.word	0xfffffffc


//--------------------- .text._Z30integrate_verlet_finish_kernelPdS_S_PKdS1_S1_di --------------------------
	.section	.text._Z30integrate_verlet_finish_kernelPdS_S_PKdS1_S1_di,"ax",@progbits
	.align	128
        .global         _Z30integrate_verlet_finish_kernelPdS_S_PKdS1_S1_di
        .type           _Z30integrate_verlet_finish_kernelPdS_S_PKdS1_S1_di,@function
        .size           _Z30integrate_verlet_finish_kernelPdS_S_PKdS1_S1_di,(.L_x_53 - _Z30integrate_verlet_finish_kernelPdS_S_PKdS1_S1_di)
        .other          _Z30integrate_verlet_finish_kernelPdS_S_PKdS1_S1_di,@"STO_CUDA_ENTRY STV_DEFAULT"
_Z30integrate_verlet_finish_kernelPdS_S_PKdS1_S1_di:
.text._Z30integrate_verlet_finish_kernelPdS_S_PKdS1_S1_di:
[----:B------:R-:W-:Y:S01]  /*0000*/  LDC R1, c[0x0][0x37c] ;  /* 0x0000df00ff017b82 */ /* 0x000fe20000000800 */
[----:B------:R-:W0:Y:S07]  /*0010*/  S2R R3, SR_TID.X ;  /* 0x0000000000037919 */ /* 0x000e2e0000002100 */
[----:B------:R-:W0:Y:S01]  /*0020*/  S2UR UR4, SR_CTAID.X ;  /* 0x00000000000479c3 */ /* 0x000e220000002500 */
[----:B------:R-:W1:Y:S07]  /*0030*/  LDCU UR5, c[0x0][0x3b8] ;  /* 0x00007700ff0577ac */ /* 0x000e6e0008000800 */
[----:B------:R-:W0:Y:S02]  /*0040*/  LDC R0, c[0x0][0x360] ;  /* 0x0000d800ff007b82 */ /* 0x000e240000000800 */
[----:B0-----:R-:W-:-:S05]  /*0050*/  IMAD R0, R0, UR4, R3 ;  /* 0x0000000400007c24 */ /* 0x001fca000f8e0203 */
[----:B-1----:R-:W-:-:S13]  /*0060*/  ISETP.GE.AND P0, PT, R0, UR5, PT ;  /* 0x0000000500007c0c */ /* 0x002fda000bf06270 */
[----:B------:R-:W-:Y:S05]  /*0070*/  @P0 EXIT ;  /* 0x000000000000094d */ /* 0x000fea0003800000 */
[----:B------:R-:W0:Y:S01]  /*0080*/  LDC.64 R2, c[0x0][0x398] ;  /* 0x0000e600ff027b82 */ /* 0x000e220000000a00 */
[----:B------:R-:W1:Y:S01]  /*0090*/  LDCU.64 UR4, c[0x0][0x358] ;  /* 0x00006b00ff0477ac */ /* 0x000e620008000a00 */
[----:B------:R-:W2:Y:S06]  /*00a0*/  LDCU.64 UR6, c[0x0][0x3b0] ;  /* 0x00007600ff0677ac */ /* 0x000eac0008000a00 */
[----:B------:R-:W3:Y:S08]  /*00b0*/  LDC.64 R6, c[0x0][0x380] ;  /* 0x0000e000ff067b82 */ /* 0x000ef00000000a00 */
[----:B------:R-:W4:Y:S01]  /*00c0*/  LDC.64 R10, c[0x0][0x3a0] ;  /* 0x0000e800ff0a7b82 */ /* 0x000f220000000a00 */
[----:B0-----:R-:W-:-:S07]  /*00d0*/  IMAD.WIDE R2, R0, 0x8, R2 ;  /* 0x0000000800027825 */ /* 0x001fce00078e0202 */
[----:B------:R-:W0:Y:S01]  /*00e0*/  LDC.64 R12, c[0x0][0x388] ;  /* 0x0000e200ff0c7b82 */ /* 0x000e220000000a00 */
[----:B-1----:R-:W5:Y:S01]  /*00f0*/  LDG.E.64 R2, desc[UR4][R2.64] ;  /* 0x0000000402027981 */ /* 0x002f62000c1e1b00 */
[----:B---3--:R-:W-:-:S06]  /*0100*/  IMAD.WIDE R6, R0, 0x8, R6 ;  /* 0x0000000800067825 */ /* 0x008fcc00078e0206 */
[----:B------:R-:W1:Y:S01]  /*0110*/  LDC.64 R14, c[0x0][0x3a8] ;  /* 0x0000ea00ff0e7b82 */ /* 0x000e620000000a00 */
[----:B------:R-:W2:Y:S07]  /*0120*/  LDG.E.64 R8, desc[UR4][R6.64] ;  /* 0x0000000406087981 */ /* 0x000eae000c1e1b00 */
[----:B------:R-:W3:Y:S01]  /*0130*/  LDC.64 R16, c[0x0][0x390] ;  /* 0x0000e400ff107b82 */ /* 0x000ee20000000a00 */
[----:B-----5:R-:W-:-:S08]  /*0140*/  DMUL R4, R2, 0.5 ;  /* 0x3fe0000002047828 */ /* 0x020fd00000000000 */
[----:B--2---:R-:W-:Y:S01]  /*0150*/  DFMA R4, R4, UR6, R8 ;  /* 0x0000000604047c2b */ /* 0x004fe20008000008 */
[----:B----4-:R-:W-:-:S06]  /*0160*/  IMAD.WIDE R8, R0, 0x8, R10 ;  /* 0x0000000800087825 */ /* 0x010fcc00078e020a */
[----:B------:R3:W-:Y:S01]  /*0170*/  STG.E.64 desc[UR4][R6.64], R4 ;  /* 0x0000000406007986 */ /* 0x0007e2000c101b04 */
[----:B0-----:R-:W-:-:S03]  /*0180*/  IMAD.WIDE R10, R0, 0x8, R12 ;  /* 0x00000008000a7825 */ /* 0x001fc600078e020c */
[----:B------:R-:W2:Y:S04]  /*0190*/  LDG.E.64 R8, desc[UR4][R8.64] ;  /* 0x0000000408087981 */ /* 0x000ea8000c1e1b00 */
[----:B------:R-:W4:Y:S01]  /*01a0*/  LDG.E.64 R12, desc[UR4][R10.64] ;  /* 0x000000040a0c7981 */ /* 0x000f22000c1e1b00 */
[----:B---3--:R-:W-:Y:S01]  /*01b0*/  IMAD.WIDE R6, R0, 0x8, R16 ;  /* 0x0000000800067825 */ /* 0x008fe200078e0210 */
[----:B--2---:R-:W-:-:S08]  /*01c0*/  DMUL R2, R8, 0.5 ;  /* 0x3fe0000008027828 */ /* 0x004fd00000000000 */
[----:B----4-:R-:W-:Y:S01]  /*01d0*/  DFMA R2, R2, UR6, R12 ;  /* 0x0000000602027c2b */ /* 0x010fe2000800000c */
[----:B-1----:R-:W-:-:S06]  /*01e0*/  IMAD.WIDE R12, R0, 0x8, R14 ;  /* 0x00000008000c7825 */ /* 0x002fcc00078e020e */
[----:B------:R-:W-:Y:S04]  /*01f0*/  STG.E.64 desc[UR4][R10.64], R2 ;  /* 0x000000020a007986 */ /* 0x000fe8000c101b04 */
[----:B------:R-:W2:Y:S04]  /*0200*/  LDG.E.64 R12, desc[UR4][R12.64] ;  /* 0x000000040c0c7981 */ /* 0x000ea8000c1e1b00 */
[----:B------:R-:W3:Y:S01]  /*0210*/  LDG.E.64 R8, desc[UR4][R6.64] ;  /* 0x0000000406087981 */ /* 0x000ee2000c1e1b00 */
[----:B--2---:R-:W-:-:S08]  /*0220*/  DMUL R4, R12, 0.5 ;  /* 0x3fe000000c047828 */ /* 0x004fd00000000000 */
[----:B---3--:R-:W-:-:S07]  /*0230*/  DFMA R4, R4, UR6, R8 ;  /* 0x0000000604047c2b */ /* 0x008fce0008000008 */
[----:B------:R-:W-:Y:S01]  /*0240*/  STG.E.64 desc[UR4][R6.64], R4 ;  /* 0x0000000406007986 */ /* 0x000fe2000c101b04 */
[----:B------:R-:W-:Y:S05]  /*0250*/  EXIT ;  /* 0x000000000000794d */ /* 0x000fea0003800000 */
.L_x_0:
[----:B------:R-:W-:-:S00]  /*0260*/  BRA `(.L_x_0) ;  /* 0xfffffffc00fc7947 */ /* 0x000fc0000383ffff */
[----:B------:R-:W-:-:S00]  /*0270*/  NOP ;  /* 0x0000000000007918 */ /* 0x000fc00000000000 */
        /* <DEDUP_REMOVED lines=8> */
.L_x_53:


//--------------------- .text._Z21compute_accels_kernelPKdS0_S0_S0_PdS1_S1_i --------------------------
	.section	.text._Z21compute_accels_kernelPKdS0_S0_S0_PdS1_S1_i,"ax",@progbits
	.align	128
        .global         _Z21compute_accels_kernelPKdS0_S0_S0_PdS1_S1_i
        .type           _Z21compute_accels_kernelPKdS0_S0_S0_PdS1_S1_i,@function
        .size           _Z21compute_accels_kernelPKdS0_S0_S0_PdS1_S1_i,(.L_x_52 - _Z21compute_accels_kernelPKdS0_S0_S0_PdS1_S1_i)
        .other          _Z21compute_accels_kernelPKdS0_S0_S0_PdS1_S1_i,@"STO_CUDA_ENTRY STV_DEFAULT"
_Z21compute_accels_kernelPKdS0_S0_S0_PdS1_S1_i:
.text._Z21compute_accels_kernelPKdS0_S0_S0_PdS1_S1_i:
[----:B------:R-:W-:Y:S01]  /*0000*/  LDC R1, c[0x0][0x37c] ;  /* 0x0000df00ff017b82 */ /* 0x000fe20000000800 */
[----:B------:R-:W0:Y:S01]  /*0010*/  S2R R4, SR_TID.X ;  /* 0x0000000000047919 */ /* 0x000e220000002100 */
[----:B------:R-:W0:Y:S06]  /*0020*/  LDCU UR14, c[0x0][0x360] ;  /* 0x00006c00ff0e77ac */ /* 0x000e2c0008000800 */
[----:B------:R-:W1:Y:S01]  /*0030*/  LDC.64 R6, c[0x0][0x380] ;  /* 0x0000e000ff067b82 */ /* 0x000e620000000a00 */
[----:B------:R-:W-:Y:S01]  /*0040*/  CS2R R18, SRZ ;  /* 0x0000000000127805 */ /* 0x000fe2000001ff00 */
[----:B------:R-:W0:Y:S01]  /*0050*/  S2R R3, SR_CTAID.X ;  /* 0x0000000000037919 */ /* 0x000e220000002500 */
[----:B------:R-:W2:Y:S01]  /*0060*/  LDCU UR6, c[0x0][0x3b8] ;  /* 0x00007700ff0677ac */ /* 0x000ea20008000800 */
[----:B------:R-:W-:-:S02]  /*0070*/  CS2R R16, SRZ ;  /* 0x0000000000107805 */ /* 0x000fc4000001ff00 */
[----:B------:R-:W-:Y:S01]  /*0080*/  CS2R R14, SRZ ;  /* 0x00000000000e7805 */ /* 0x000fe2000001ff00 */
[----:B------:R-:W3:Y:S01]  /*0090*/  LDCU.64 UR12, c[0x0][0x358] ;  /* 0x00006b00ff0c77ac */ /* 0x000ee20008000a00 */
[----:B------:R-:W4:Y:S01]  /*00a0*/  LDC.64 R8, c[0x0][0x388] ;  /* 0x0000e200ff087b82 */ /* 0x000f220000000a00 */
[----:B0-----:R-:W-:-:S05]  /*00b0*/  IMAD R3, R3, UR14, R4 ;  /* 0x0000000e03037c24 */ /* 0x001fca000f8e0204 */
[----:B--2---:R-:W-:-:S13]  /*00c0*/  ISETP.GE.AND P0, PT, R3, UR6, PT ;  /* 0x0000000603007c0c */ /* 0x004fda000bf06270 */
[C---:B-1----:R-:W-:Y:S01]  /*00d0*/  @!P0 IMAD.WIDE R6, R3.reuse, 0x8, R6 ;  /* 0x0000000803068825 */ /* 0x042fe200078e0206 */
[----:B------:R-:W0:Y:S01]  /*00e0*/  I2F.U32.RP R0, UR14 ;  /* 0x0000000e00007d06 */ /* 0x000e220008209000 */
[----:B------:R-:W-:Y:S01]  /*00f0*/  UMOV UR4, URZ ;  /* 0x000000ff00047c82 */ /* 0x000fe20008000000 */
[----:B------:R-:W-:Y:S01]  /*0100*/  UIADD3 UR6, UPT, UPT, UR14, -0x1, UR6 ;  /* 0xffffffff0e067890 */ /* 0x000fe2000fffe006 */
[----:B------:R-:W1:Y:S01]  /*0110*/  @!P0 LDC.64 R10, c[0x0][0x390] ;  /* 0x0000e400ff0a8b82 */ /* 0x000e620000000a00 */
[----:B---3--:R-:W5:Y:S01]  /*0120*/  @!P0 LDG.E.64 R18, desc[UR12][R6.64] ;  /* 0x0000000c06128981 */ /* 0x008f62000c1e1b00 */
[----:B------:R-:W-:Y:S01]  /*0130*/  UISETP.NE.U32.AND UP2, UPT, UR14, URZ, UPT ;  /* 0x000000ff0e00728c */ /* 0x000fe2000bf45070 */
[----:B----4-:R-:W-:Y:S01]  /*0140*/  @!P0 IMAD.WIDE R8, R3, 0x8, R8 ;  /* 0x0000000803088825 */ /* 0x010fe200078e0208 */
[----:B------:R-:W-:-:S04]  /*0150*/  CS2R R12, SRZ ;  /* 0x00000000000c7805 */ /* 0x000fc8000001ff00 */
[----:B------:R-:W5:Y:S01]  /*0160*/  @!P0 LDG.E.64 R16, desc[UR12][R8.64] ;  /* 0x0000000c08108981 */ /* 0x000f62000c1e1b00 */
[----:B0-----:R-:W0:Y:S01]  /*0170*/  MUFU.RCP R0, R0 ;  /* 0x0000000000007308 */ /* 0x001e220000001000 */
[----:B-1----:R-:W-:-:S04]  /*0180*/  @!P0 IMAD.WIDE R10, R3, 0x8, R10 ;  /* 0x00000008030a8825 */ /* 0x002fc800078e020a */
[----:B0-----:R-:W-:Y:S01]  /*0190*/  VIADD R2, R0, 0xffffffe ;  /* 0x0ffffffe00027836 */ /* 0x001fe20000000000 */
[----:B------:R0:W5:Y:S05]  /*01a0*/  @!P0 LDG.E.64 R14, desc[UR12][R10.64] ;  /* 0x0000000c0a0e8981 */ /* 0x00016a000c1e1b00 */
[----:B------:R-:W1:Y:S02]  /*01b0*/  F2I.FTZ.U32.TRUNC.NTZ R2, R2 ;  /* 0x0000000200027305 */ /* 0x000e64000021f000 */
[----:B-1----:R-:W-:-:S13]  /*01c0*/  R2UR UR5, R2 ;  /* 0x00000000020572ca */ /* 0x002fda00000e0000 */
[----:B------:R-:W-:-:S04]  /*01d0*/  UIADD3 UR7, UPT, UPT, URZ, -UR5, URZ ;  /* 0x80000005ff077290 */ /* 0x000fc8000fffe0ff */
[----:B------:R-:W-:-:S04]  /*01e0*/  UIMAD UR7, UR7, UR14, URZ ;  /* 0x0000000e070772a4 */ /* 0x000fc8000f8e02ff */
[----:B------:R-:W-:-:S04]  /*01f0*/  UIMAD.WIDE.U32 UR4, UR5, UR7, UR4 ;  /* 0x00000007050472a5 */ /* 0x000fc8000f8e0004 */
[----:B------:R-:W-:-:S07]  /*0200*/  UIMAD.WIDE.U32 UR4, UR5, UR6, URZ ;  /* 0x00000006050472a5 */ /* 0x000fce000f8e00ff */
[----:B------:R-:W-:Y:S02]  /*0210*/  UMOV UR7, UR5 ;  /* 0x0000000500077c82 */ /* 0x000fe40008000000 */
[----:B------:R-:W-:-:S04]  /*0220*/  UIADD3 UR4, UPT, UPT, -UR7, URZ, URZ ;  /* 0x000000ff07047290 */ /* 0x000fc8000fffe1ff */
[----:B------:R-:W-:-:S04]  /*0230*/  UIMAD UR6, UR14, UR4, UR6 ;  /* 0x000000040e0672a4 */ /* 0x000fc8000f8e0206 */
[----:B------:R-:W-:-:S11]  /*0240*/  UISETP.GE.U32.AND UP0, UPT, UR6, UR14, UPT ;  /* 0x0000000e0600728c */ /* 0x000fd6000bf06070 */
[----:B------:R-:W-:-:S04]  /*0250*/  @UP0 UIADD3 UR6, UPT, UPT, UR6, -UR14, URZ ;  /* 0x8000000e06060290 */ /* 0x000fc8000fffe0ff */
[----:B------:R-:W-:Y:S02]  /*0260*/  UISETP.GE.U32.AND UP1, UPT, UR6, UR14, UPT ;  /* 0x0000000e0600728c */ /* 0x000fe4000bf26070 */
[----:B------:R-:W-:-:S09]  /*0270*/  @UP0 UIADD3 UR7, UPT, UPT, UR7, 0x1, URZ ;  /* 0x0000000107070890 */ /* 0x000fd2000fffe0ff */
[----:B------:R-:W-:Y:S02]  /*0280*/  @UP1 UIADD3 UR7, UPT, UPT, UR7, 0x1, URZ ;  /* 0x0000000107071890 */ /* 0x000fe4000fffe0ff */
[----:B------:R-:W-:-:S04]  /*0290*/  @!UP2 ULOP3.LUT UR7, URZ, UR14, URZ, 0x33, !UPT ;  /* 0x0000000eff07a292 */ /* 0x000fc8000f8e33ff */
[----:B------:R-:W-:Y:S01]  /*02a0*/  UISETP.GE.AND UP0, UPT, UR7, 0x1, UPT ;  /* 0x000000010700788c */ /* 0x000fe2000bf06270 */
[----:B0-----:R-:W-:Y:S02]  /*02b0*/  CS2R R10, SRZ ;  /* 0x00000000000a7805 */ /* 0x001fe4000001ff00 */
[----:B------:R-:W-:-:S06]  /*02c0*/  CS2R R8, SRZ ;  /* 0x0000000000087805 */ /* 0x000fcc000001ff00 */
[----:B------:R-:W-:Y:S05]  /*02d0*/  BRA.U !UP0, `(.L_x_1) ;  /* 0x00000019080c7547 */ /* 0x000fea000b800000 */
[----:B------:R-:W0:Y:S01]  /*02e0*/  S2UR UR5, SR_CgaCtaId ;  /* 0x00000000000579c3 */ /* 0x000e220000008800 */
[----:B------:R-:W-:Y:S01]  /*02f0*/  UMOV UR4, 0x400 ;  /* 0x0000040000047882 */ /* 0x000fe20000000000 */
[----:B------:R-:W-:Y:S02]  /*0300*/  CS2R R8, SRZ ;  /* 0x0000000000087805 */ /* 0x000fe4000001ff00 */
[----:B------:R-:W-:Y:S02]  /*0310*/  CS2R R10, SRZ ;  /* 0x00000000000a7805 */ /* 0x000fe4000001ff00 */
[----:B------:R-:W-:Y:S01]  /*0320*/  CS2R R12, SRZ ;  /* 0x00000000000c7805 */ /* 0x000fe2000001ff00 */
[----:B------:R-:W1:Y:S01]  /*0330*/  LDCU UR16, c[0x0][0x3b8] ;  /* 0x00007700ff1077ac */ /* 0x000e620008000800 */
[----:B0-----:R-:W-:-:S04]  /*0340*/  ULEA UR4, UR5, UR4, 0x18 ;  /* 0x0000000405047291 */ /* 0x001fc8000f8ec0ff */
[----:B------:R-:W-:Y:S02]  /*0350*/  ULEA UR15, UR14, UR4, 0x3 ;  /* 0x000000040e0f7291 */ /* 0x000fe4000f8e18ff */
[----:B------:R-:W-:Y:S01]  /*0360*/  LEA R2, R4, UR4, 0x3 ;  /* 0x0000000404027c11 */ /* 0x000fe2000f8e18ff */
[----:B------:R-:W-:-:S03]  /*0370*/  UMOV UR4, URZ ;  /* 0x000000ff00047c82 */ /* 0x000fc60008000000 */
[----:B-1----:R-:W-:-:S07]  /*0380*/  LEA R0, R4, UR15, 0x3 ;  /* 0x0000000f04007c11 */ /* 0x002fce000f8e18ff */
.L_x_33:
[----:B0-----:R-:W0:Y:S01]  /*0390*/  LDCU UR5, c[0x0][0x3b8] ;  /* 0x00007700ff0577ac */ /* 0x001e220008000800 */
[----:B------:R-:W1:Y:S01]  /*03a0*/  LDC.64 R6, c[0x0][0x380] ;  /* 0x0000e000ff067b82 */ /* 0x000e620000000a00 */
[----:B------:R-:W-:-:S07]  /*03b0*/  UIMAD UR8, UR14, UR4, URZ ;  /* 0x000000040e0872a4 */ /* 0x000fce000f8e02ff */
[----:B------:R-:W2:Y:S01]  /*03c0*/  LDC.64 R22, c[0x0][0x388] ;  /* 0x0000e200ff167b82 */ /* 0x000ea20000000a00 */
[----:B------:R-:W-:-:S07]  /*03d0*/  VIADD R5, R4, UR8 ;  /* 0x0000000804057c36 */ /* 0x000fce0008000000 */
[----:B------:R-:W3:Y:S01]  /*03e0*/  LDC.64 R26, c[0x0][0x398] ;  /* 0x0000e600ff1a7b82 */ /* 0x000ee20000000a00 */
[----:B0-----:R-:W-:-:S07]  /*03f0*/  ISETP.GE.AND P0, PT, R5, UR5, PT ;  /* 0x0000000505007c0c */ /* 0x001fce000bf06270 */
[----:B------:R-:W0:Y:S06]  /*0400*/  LDC.64 R24, c[0x0][0x390] ;  /* 0x0000e400ff187b82 */ /* 0x000e2c0000000a00 */
[----:B-1----:R-:W-:-:S04]  /*0410*/  @!P0 IMAD.WIDE R6, R5, 0x8, R6 ;  /* 0x0000000805068825 */ /* 0x002fc800078e0206 */
[C---:B--2---:R-:W-:Y:S02]  /*0420*/  @!P0 IMAD.WIDE R22, R5.reuse, 0x8, R22 ;  /* 0x0000000805168825 */ /* 0x044fe400078e0216 */
[----:B------:R-:W2:Y:S02]  /*0430*/  @!P0 LDG.E.64 R6, desc[UR12][R6.64] ;  /* 0x0000000c06068981 */ /* 0x000ea4000c1e1b00 */
[C---:B---3--:R-:W-:Y:S02]  /*0440*/  @!P0 IMAD.WIDE R26, R5.reuse, 0x8, R26 ;  /* 0x00000008051a8825 */ /* 0x048fe400078e021a */
[----:B------:R-:W3:Y:S04]  /*0450*/  @!P0 LDG.E.64 R22, desc[UR12][R22.64] ;  /* 0x0000000c16168981 */ /* 0x000ee8000c1e1b00 */
[----:B------:R-:W4:Y:S01]  /*0460*/  @!P0 LDG.E.64 R20, desc[UR12][R26.64] ;  /* 0x0000000c1a148981 */ /* 0x000f22000c1e1b00 */
[----:B0-----:R-:W-:-:S06]  /*0470*/  @!P0 IMAD.WIDE R24, R5, 0x8, R24 ;  /* 0x0000000805188825 */ /* 0x001fcc00078e0218 */
[----:B------:R-:W4:Y:S01]  /*0480*/  @!P0 LDG.E.64 R24, desc[UR12][R24.64] ;  /* 0x0000000c18188981 */ /* 0x000f22000c1e1b00 */
[----:B------:R-:W-:Y:S02]  /*0490*/  IMAD.U32 R5, RZ, RZ, UR14 ;  /* 0x0000000eff057e24 */ /* 0x000fe4000f8e00ff */
[----:B------:R-:W-:Y:S02]  /*04a0*/  IMAD.U32 R29, RZ, RZ, UR14 ;  /* 0x0000000eff1d7e24 */ /* 0x000fe4000f8e00ff */
[----:B------:R-:W-:Y:S02]  /*04b0*/  IMAD R5, R5, 0x10, R2 ;  /* 0x0000001005057824 */ /* 0x000fe400078e0202 */
[----:B------:R-:W-:Y:S01]  /*04c0*/  IMAD R29, R29, 0x10, R0 ;  /* 0x000000101d1d7824 */ /* 0x000fe200078e0200 */
[----:B------:R-:W-:Y:S02]  /*04d0*/  UISETP.NE.AND UP1, UPT, UR8, UR5, UPT ;  /* 0x000000050800728c */ /* 0x000fe4000bf25270 */
[----:B------:R-:W-:-:S04]  /*04e0*/  UIADD3 UR4, UPT, UPT, UR4, 0x1, URZ ;  /* 0x0000000104047890 */ /* 0x000fc8000fffe0ff */
[----:B------:R-:W-:Y:S01]  /*04f0*/  UISETP.NE.AND UP0, UPT, UR4, UR7, UPT ;  /* 0x000000070400728c */ /* 0x000fe2000bf05270 */
[----:B--2---:R0:W-:Y:S04]  /*0500*/  @!P0 STS.64 [R2], R6 ;  /* 0x0000000602008388 */ /* 0x0041e80000000a00 */
[----:B---3--:R0:W-:Y:S01]  /*0510*/  @!P0 STS.64 [R0], R22 ;  /* 0x0000001600008388 */ /* 0x0081e20000000a00 */
[----:B------:R-:W-:-:S03]  /*0520*/  @P0 CS2R R20, SRZ ;  /* 0x0000000000140805 */ /* 0x000fc6000001ff00 */
[----:B----4-:R0:W-:Y:S04]  /*0530*/  @!P0 STS.64 [R5], R24 ;  /* 0x0000001805008388 */ /* 0x0101e80000000a00 */
[----:B------:R0:W-:Y:S04]  /*0540*/  @P0 STS.64 [R2], RZ ;  /* 0x000000ff02000388 */ /* 0x0001e80000000a00 */
[----:B------:R0:W-:Y:S04]  /*0550*/  @P0 STS.64 [R0], RZ ;  /* 0x000000ff00000388 */ /* 0x0001e80000000a00 */
[----:B------:R0:W-:Y:S04]  /*0560*/  @P0 STS.64 [R5], RZ ;  /* 0x000000ff05000388 */ /* 0x0001e80000000a00 */
[----:B------:R0:W-:Y:S01]  /*0570*/  STS.64 [R29], R20 ;  /* 0x000000141d007388 */ /* 0x0001e20000000a00 */
[----:B------:R-:W-:Y:S06]  /*0580*/  BAR.SYNC.DEFER_BLOCKING 0x0 ;  /* 0x0000000000007b1d */ /* 0x000fec0000010000 */
[----:B------:R-:W-:Y:S05]  /*0590*/  BRA.U !UP1, `(.L_x_2) ;  /* 0x0000001509507547 */ /* 0x000fea000b800000 */
[----:B------:R-:W-:-:S04]  /*05a0*/  UISETP.LT.U32.AND UP1, UPT, UR14, UR16, UPT ;  /* 0x000000100e00728c */ /* 0x000fc8000bf21070 */
[----:B------:R-:W-:-:S04]  /*05b0*/  USEL UR5, UR14, UR16, UP1 ;  /* 0x000000100e057287 */ /* 0x000fc80008800000 */
[----:B------:R-:W-:-:S04]  /*05c0*/  UISETP.LT.U32.AND UP1, UPT, UR5, 0x1, UPT ;  /* 0x000000010500788c */ /* 0x000fc8000bf21070 */
[----:B------:R-:W-:Y:S02]  /*05d0*/  USEL UR9, UR5, 0x1, !UP1 ;  /* 0x0000000105097887 */ /* 0x000fe4000c800000 */
[----:B------:R-:W-:-:S03]  /*05e0*/  UISETP.GE.U32.AND UP1, UPT, UR5, 0x4, UPT ;  /* 0x000000040500788c */ /* 0x000fc6000bf26070 */
[----:B------:R-:W-:-:S06]  /*05f0*/  UMOV UR5, URZ ;  /* 0x000000ff00057c82 */ /* 0x000fcc0008000000 */
[----:B------:R-:W-:Y:S05]  /*0600*/  BRA.U !UP1, `(.L_x_3) ;  /* 0x0000000909d47547 */ /* 0x000fea000b800000 */
[----:B------:R-:W-:-:S05]  /*0610*/  UMOV UR5, URZ ;  /* 0x000000ff00057c82 */ /* 0x000fca0008000000 */
.L_x_20:
[----:B------:R-:W1:Y:S01]  /*0620*/  S2UR UR11, SR_CgaCtaId ;  /* 0x00000000000b79c3 */ /* 0x000e620000008800 */
[----:B------:R-:W-:Y:S01]  /*0630*/  UIADD3 UR6, UPT, UPT, UR8, UR5, URZ ;  /* 0x0000000508067290 */ /* 0x000fe2000fffe0ff */
[----:B------:R-:W-:Y:S01]  /*0640*/  BSSY.RECONVERGENT B1, `(.L_x_4) ;  /* 0x000002e000017945 */ /* 0x000fe20003800200 */
[----:B------:R-:W-:Y:S01]  /*0650*/  UMOV UR10, 0x400 ;  /* 0x00000400000a7882 */ /* 0x000fe20000000000 */
[----:B------:R-:W-:-:S03]  /*0660*/  ULEA UR17, UR5, UR15, 0x3 ;  /* 0x0000000f05117291 */ /* 0x000fc6000f8e18ff */
[----:B------:R-:W-:Y:S01]  /*0670*/  ISETP.NE.AND P0, PT, R3, UR6, PT ;  /* 0x0000000603007c0c */ /* 0x000fe2000bf05270 */
[----:B------:R-:W-:Y:S02]  /*0680*/  ULEA UR21, UR14, UR17, 0x4 ;  /* 0x000000110e157291 */ /* 0x000fe4000f8e20ff */
[----:B-1----:R-:W-:-:S04]  /*0690*/  ULEA UR10, UR11, UR10, 0x18 ;  /* 0x0000000a0b0a7291 */ /* 0x002fc8000f8ec0ff */
[----:B------:R-:W-:-:S04]  /*06a0*/  ULEA UR10, UR5, UR10, 0x3 ;  /* 0x0000000a050a7291 */ /* 0x000fc8000f8e18ff */
[----:B------:R-:W-:Y:S02]  /*06b0*/  ULEA UR20, UR14, UR10, 0x4 ;  /* 0x0000000a0e147291 */ /* 0x000fe4000f8e20ff */
[----:B------:R-:W-:Y:S10]  /*06c0*/  @!P0 BRA `(.L_x_5) ;  /* 0x0000000000948947 */ /* 0x000ff40003800000 */
[----:B0-----:R-:W0:Y:S01]  /*06d0*/  LDS.64 R28, [UR17] ;  /* 0x00000011ff1c7984 */ /* 0x001e220008000a00 */
[----:B------:R-:W-:Y:S01]  /*06e0*/  UMOV UR18, 0xa0b5ed8d ;  /* 0xa0b5ed8d00127882 */ /* 0x000fe20000000000 */
[----:B------:R-:W-:Y:S01]  /*06f0*/  UMOV UR19, 0x3eb0c6f7 ;  /* 0x3eb0c6f700137882 */ /* 0x000fe20000000000 */
[----:B------:R-:W-:Y:S01]  /*0700*/  BSSY.RECONVERGENT B2, `(.L_x_6) ;  /* 0x000001a000027945 */ /* 0x000fe20003800200 */
[----:B------:R-:W1:Y:S04]  /*0710*/  LDS.64 R30, [UR10] ;  /* 0x0000000aff1e7984 */ /* 0x000e680008000a00 */
[----:B------:R-:W2:Y:S01]  /*0720*/  LDS.64 R26, [UR20] ;  /* 0x00000014ff1a7984 */ /* 0x000ea20008000a00 */
[----:B0----5:R-:W-:Y:S02]  /*0730*/  DADD R28, R28, -R16 ;  /* 0x000000001c1c7229 */ /* 0x021fe40000000810 */
[----:B-1----:R-:W-:-:S06]  /*0740*/  DADD R30, R30, -R18 ;  /* 0x000000001e1e7229 */ /* 0x002fcc0000000812 */
[----:B------:R-:W-:Y:S02]  /*0750*/  DMUL R6, R28, R28 ;  /* 0x0000001c1c067228 */ /* 0x000fe40000000000 */
[----:B--2---:R-:W-:-:S06]  /*0760*/  DADD R26, R26, -R14 ;  /* 0x000000001a1a7229 */ /* 0x004fcc000000080e */
[----:B------:R-:W-:-:S08]  /*0770*/  DFMA R6, R30, R30, R6 ;  /* 0x0000001e1e06722b */ /* 0x000fd00000000006 */
[----:B------:R-:W-:-:S08]  /*0780*/  DFMA R6, R26, R26, R6 ;  /* 0x0000001a1a06722b */ /* 0x000fd00000000006 */
[----:B------:R-:W-:Y:S01]  /*0790*/  DADD R20, R6, UR18 ;  /* 0x0000001206147e29 */ /* 0x000fe20008000000 */
[----:B------:R-:W-:-:S05]  /*07a0*/  MOV R6, RZ ;  /* 0x000000ff00067202 */ /* 0x000fca0000000f00 */
[----:B------:R-:W0:Y:S04]  /*07b0*/  MUFU.RSQ64H R7, R21 ;  /* 0x0000001500077308 */ /* 0x000e280000001c00 */
[----:B------:R-:W-:-:S05]  /*07c0*/  VIADD R5, R21, 0xfff00000 ;  /* 0xfff0000015057836 */ /* 0x000fca0000000000 */
[----:B------:R-:W-:Y:S01]  /*07d0*/  ISETP.GE.U32.AND P0, PT, R5, 0x7fe00000, PT ;  /* 0x7fe000000500780c */ /* 0x000fe20003f06070 */
[----:B0-----:R-:W-:-:S08]  /*07e0*/  DMUL R22, R6, R6 ;  /* 0x0000000606167228 */ /* 0x001fd00000000000 */
[----:B------:R-:W-:Y:S01]  /*07f0*/  DFMA R24, R20, -R22, 1 ;  /* 0x3ff000001418742b */ /* 0x000fe20000000816 */
[----:B------:R-:W-:Y:S02]  /*0800*/  IMAD.MOV.U32 R22, RZ, RZ, 0x0 ;  /* 0x00000000ff167424 */ /* 0x000fe400078e00ff */
[----:B------:R-:W-:-:S06]  /*0810*/  IMAD.MOV.U32 R23, RZ, RZ, 0x3fd80000 ;  /* 0x3fd80000ff177424 */ /* 0x000fcc00078e00ff */
[----:B------:R-:W-:Y:S02]  /*0820*/  DFMA R22, R24, R22, 0.5 ;  /* 0x3fe000001816742b */ /* 0x000fe40000000016 */
[----:B------:R-:W-:-:S08]  /*0830*/  DMUL R24, R6, R24 ;  /* 0x0000001806187228 */ /* 0x000fd00000000000 */
[----:B------:R-:W-:Y:S01]  /*0840*/  DFMA R6, R22, R24, R6 ;  /* 0x000000181606722b */ /* 0x000fe20000000006 */
[----:B------:R-:W-:Y:S10]  /*0850*/  @!P0 BRA `(.L_x_7) ;  /* 0x0000000000108947 */ /* 0x000ff40003800000 */
[----:B------:R-:W-:-:S07]  /*0860*/  MOV R6, 0x880 ;  /* 0x0000088000067802 */ /* 0x000fce0000000f00 */
[----:B------:R-:W-:Y:S05]  /*0870*/  CALL.REL.NOINC `($__internal_1_$__cuda_sm20_drsqrt_f64_slowpath_v2) ;  /* 0x0000001c00807944 */ /* 0x000fea0003c00000 */
[----:B------:R-:W-:Y:S02]  /*0880*/  IMAD.MOV.U32 R6, RZ, RZ, R20 ;  /* 0x000000ffff067224 */ /* 0x000fe400078e0014 */
[----:B------:R-:W-:-:S07]  /*0890*/  IMAD.MOV.U32 R7, RZ, RZ, R5 ;  /* 0x000000ffff077224 */ /* 0x000fce00078e0005 */
.L_x_7:
[----:B------:R-:W-:Y:S05]  /*08a0*/  BSYNC.RECONVERGENT B2 ;  /* 0x0000000000027941 */ /* 0x000fea0003800200 */
.L_x_6:
[----:B------:R-:W0:Y:S01]  /*08b0*/  LDS.64 R22, [UR21] ;  /* 0x00000015ff167984 */ /* 0x000e220008000a00 */
[----:B------:R-:W-:-:S08]  /*08c0*/  DMUL R20, R6, R6 ;  /* 0x0000000606147228 */ /* 0x000fd00000000000 */
[----:B------:R-:W-:-:S08]  /*08d0*/  DMUL R20, R20, R6 ;  /* 0x0000000614147228 */ /* 0x000fd00000000000 */
[----:B0-----:R-:W-:-:S08]  /*08e0*/  DMUL R20, R20, R22 ;  /* 0x0000001614147228 */ /* 0x001fd00000000000 */
[-C--:B------:R-:W-:Y:S02]  /*08f0*/  DFMA R12, R30, R20.reuse, R12 ;  /* 0x000000141e0c722b */ /* 0x080fe4000000000c */
[-C--:B------:R-:W-:Y:S02]  /*0900*/  DFMA R10, R28, R20.reuse, R10 ;  /* 0x000000141c0a722b */ /* 0x080fe4000000000a */
[----:B------:R-:W-:-:S11]  /*0910*/  DFMA R8, R26, R20, R8 ;  /* 0x000000141a08722b */ /* 0x000fd60000000008 */
.L_x_5:
[----:B------:R-:W-:Y:S05]  /*0920*/  BSYNC.RECONVERGENT B1 ;  /* 0x0000000000017941 */ /* 0x000fea0003800200 */
.L_x_4:
[----:B------:R-:W-:Y:S01]  /*0930*/  UIADD3 UR11, UPT, UPT, UR6, 0x1, URZ ;  /* 0x00000001060b7890 */ /* 0x000fe2000fffe0ff */
[----:B------:R-:W-:Y:S05]  /*0940*/  BSSY.RECONVERGENT B1, `(.L_x_8) ;  /* 0x0000028000017945 */ /* 0x000fea0003800200 */
[----:B------:R-:W-:-:S13]  /*0950*/  ISETP.NE.AND P0, PT, R3, UR11, PT ;  /* 0x0000000b03007c0c */ /* 0x000fda000bf05270 */
[----:B------:R-:W-:Y:S05]  /*0960*/  @!P0 BRA `(.L_x_9) ;  /* 0x0000000000948947 */ /* 0x000fea0003800000 */
[----:B0-----:R-:W0:Y:S01]  /*0970*/  LDS.64 R28, [UR17+0x8] ;  /* 0x00000811ff1c7984 */ /* 0x001e220008000a00 */
[----:B------:R-:W-:Y:S01]  /*0980*/  UMOV UR18, 0xa0b5ed8d ;  /* 0xa0b5ed8d00127882 */ /* 0x000fe20000000000 */
[----:B------:R-:W-:Y:S01]  /*0990*/  UMOV UR19, 0x3eb0c6f7 ;  /* 0x3eb0c6f700137882 */ /* 0x000fe20000000000 */
[----:B------:R-:W-:Y:S01]  /*09a0*/  BSSY.RECONVERGENT B2, `(.L_x_10) ;  /* 0x000001a000027945 */ /* 0x000fe20003800200 */
[----:B------:R-:W1:Y:S04]  /*09b0*/  LDS.64 R30, [UR10+0x8] ;  /* 0x0000080aff1e7984 */ /* 0x000e680008000a00 */
[----:B------:R-:W2:Y:S01]  /*09c0*/  LDS.64 R26, [UR20+0x8] ;  /* 0x00000814ff1a7984 */ /* 0x000ea20008000a00 */
[----:B0----5:R-:W-:Y:S02]  /*09d0*/  DADD R28, R28, -R16 ;  /* 0x000000001c1c7229 */ /* 0x021fe40000000810 */
[----:B-1----:R-:W-:-:S06]  /*09e0*/  DADD R30, R30, -R18 ;  /* 0x000000001e1e7229 */ /* 0x002fcc0000000812 */
[----:B------:R-:W-:Y:S02]  /*09f0*/  DMUL R6, R28, R28 ;  /* 0x0000001c1c067228 */ /* 0x000fe40000000000 */
[----:B--2---:R-:W-:-:S06]  /*0a00*/  DADD R26, R26, -R14 ;  /* 0x000000001a1a7229 */ /* 0x004fcc000000080e */
[----:B------:R-:W-:-:S08]  /*0a10*/  DFMA R6, R30, R30, R6 ;  /* 0x0000001e1e06722b */ /* 0x000fd00000000006 */
[----:B------:R-:W-:-:S08]  /*0a20*/  DFMA R6, R26, R26, R6 ;  /* 0x0000001a1a06722b */ /* 0x000fd00000000006 */
[----:B------:R-:W-:Y:S01]  /*0a30*/  DADD R20, R6, UR18 ;  /* 0x0000001206147e29 */ /* 0x000fe20008000000 */
[----:B------:R-:W-:-:S05]  /*0a40*/  IMAD.MOV.U32 R6, RZ, RZ, RZ ;  /* 0x000000ffff067224 */ /* 0x000fca00078e00ff */
[----:B------:R-:W0:Y:S04]  /*0a50*/  MUFU.RSQ64H R7, R21 ;  /* 0x0000001500077308 */ /* 0x000e280000001c00 */
[----:B------:R-:W-:-:S05]  /*0a60*/  VIADD R5, R21, 0xfff00000 ;  /* 0xfff0000015057836 */ /* 0x000fca0000000000 */
[----:B------:R-:W-:Y:S01]  /*0a70*/  ISETP.GE.U32.AND P0, PT, R5, 0x7fe00000, PT ;  /* 0x7fe000000500780c */ /* 0x000fe20003f06070 */
[----:B0-----:R-:W-:-:S08]  /*0a80*/  DMUL R22, R6, R6 ;  /* 0x0000000606167228 */ /* 0x001fd00000000000 */
[----:B------:R-:W-:Y:S01]  /*0a90*/  DFMA R24, R20, -R22, 1 ;  /* 0x3ff000001418742b */ /* 0x000fe20000000816 */
[----:B------:R-:W-:Y:S01]  /*0aa0*/  MOV R22, 0x0 ;  /* 0x0000000000167802 */ /* 0x000fe20000000f00 */
        /* <DEDUP_REMOVED lines=9> */
.L_x_11:
[----:B------:R-:W-:Y:S05]  /*0b40*/  BSYNC.RECONVERGENT B2 ;  /* 0x0000000000027941 */ /* 0x000fea0003800200 */
.L_x_10:
[----:B------:R-:W0:Y:S01]  /*0b50*/  LDS.64 R22, [UR21+0x8] ;  /* 0x00000815ff167984 */ /* 0x000e220008000a00 */
[----:B------:R-:W-:-:S08]  /*0b60*/  DMUL R20, R6, R6 ;  /* 0x0000000606147228 */ /* 0x000fd00000000000 */
[----:B------:R-:W-:-:S08]  /*0b70*/  DMUL R20, R20, R6 ;  /* 0x0000000614147228 */ /* 0x000fd00000000000 */
[----:B0-----:R-:W-:-:S08]  /*0b80*/  DMUL R20, R20, R22 ;  /* 0x0000001614147228 */ /* 0x001fd00000000000 */
[-C--:B------:R-:W-:Y:S02]  /*0b90*/  DFMA R12, R30, R20.reuse, R12 ;  /* 0x000000141e0c722b */ /* 0x080fe4000000000c */
[-C--:B------:R-:W-:Y:S02]  /*0ba0*/  DFMA R10, R28, R20.reuse, R10 ;  /* 0x000000141c0a722b */ /* 0x080fe4000000000a */
[----:B------:R-:W-:-:S11]  /*0bb0*/  DFMA R8, R26, R20, R8 ;  /* 0x000000141a08722b */ /* 0x000fd60000000008 */
.L_x_9:
[----:B------:R-:W-:Y:S05]  /*0bc0*/  BSYNC.RECONVERGENT B1 ;  /* 0x0000000000017941 */ /* 0x000fea0003800200 */
.L_x_8:
        /* <DEDUP_REMOVED lines=33> */
.L_x_15:
[----:B------:R-:W-:Y:S05]  /*0de0*/  BSYNC.RECONVERGENT B2 ;  /* 0x0000000000027941 */ /* 0x000fea0003800200 */
.L_x_14:
[----:B------:R-:W0:Y:S01]  /*0df0*/  LDS.64 R22, [UR21+0x10] ;  /* 0x00001015ff167984 */ /* 0x000e220008000a00 */
[----:B------:R-:W-:-:S08]  /*0e00*/  DMUL R20, R6, R6 ;  /* 0x0000000606147228 */ /* 0x000fd00000000000 */
[----:B------:R-:W-:-:S08]  /*0e10*/  DMUL R20, R20, R6 ;  /* 0x0000000614147228 */ /* 0x000fd00000000000 */
[----:B0-----:R-:W-:-:S08]  /*0e20*/  DMUL R20, R20, R22 ;  /* 0x0000001614147228 */ /* 0x001fd00000000000 */
[-C--:B------:R-:W-:Y:S02]  /*0e30*/  DFMA R12, R30, R20.reuse, R12 ;  /* 0x000000141e0c722b */ /* 0x080fe4000000000c */
[-C--:B------:R-:W-:Y:S02]  /*0e40*/  DFMA R10, R28, R20.reuse, R10 ;  /* 0x000000141c0a722b */ /* 0x080fe4000000000a */
[----:B------:R-:W-:-:S11]  /*0e50*/  DFMA R8, R26, R20, R8 ;  /* 0x000000141a08722b */ /* 0x000fd60000000008 */
.L_x_13:
[----:B------:R-:W-:Y:S05]  /*0e60*/  BSYNC.RECONVERGENT B1 ;  /* 0x0000000000017941 */ /* 0x000fea0003800200 */
.L_x_12:
        /* <DEDUP_REMOVED lines=33> */
.L_x_19:
[----:B------:R-:W-:Y:S05]  /*1080*/  BSYNC.RECONVERGENT B2 ;  /* 0x0000000000027941 */ /* 0x000fea0003800200 */
.L_x_18:
[----:B------:R-:W0:Y:S01]  /*1090*/  LDS.64 R22, [UR21+0x18] ;  /* 0x00001815ff167984 */ /* 0x000e220008000a00 */
[----:B------:R-:W-:-:S08]  /*10a0*/  DMUL R20, R6, R6 ;  /* 0x0000000606147228 */ /* 0x000fd00000000000 */
[----:B------:R-:W-:-:S08]  /*10b0*/  DMUL R20, R20, R6 ;  /* 0x0000000614147228 */ /* 0x000fd00000000000 */
[----:B0-----:R-:W-:-:S08]  /*10c0*/  DMUL R20, R20, R22 ;  /* 0x0000001614147228 */ /* 0x001fd00000000000 */
[-C--:B------:R-:W-:Y:S02]  /*10d0*/  DFMA R12, R30, R20.reuse, R12 ;  /* 0x000000141e0c722b */ /* 0x080fe4000000000c */
[-C--:B------:R-:W-:Y:S02]  /*10e0*/  DFMA R10, R28, R20.reuse, R10 ;  /* 0x000000141c0a722b */ /* 0x080fe4000000000a */
[----:B------:R-:W-:-:S11]  /*10f0*/  DFMA R8, R26, R20, R8 ;  /* 0x000000141a08722b */ /* 0x000fd60000000008 */
.L_x_17:
[----:B------:R-:W-:Y:S05]  /*1100*/  BSYNC.RECONVERGENT B1 ;  /* 0x0000000000017941 */ /* 0x000fea0003800200 */
.L_x_16:
[----:B------:R-:W-:Y:S02]  /*1110*/  UIADD3 UR5, UPT, UPT, UR5, 0x4, URZ ;  /* 0x0000000405057890 */ /* 0x000fe4000fffe0ff */
[----:B------:R-:W-:-:S04]  /*1120*/  ULOP3.LUT UR6, UR9, 0x7fc, URZ, 0xc0, !UPT ;  /* 0x000007fc09067892 */ /* 0x000fc8000f8ec0ff */
[----:B------:R-:W-:-:S09]  /*1130*/  UISETP.NE.AND UP1, UPT, UR5, UR6, UPT ;  /* 0x000000060500728c */ /* 0x000fd2000bf25270 */
[----:B------:R-:W-:Y:S05]  /*1140*/  BRA.U UP1, `(.L_x_20) ;  /* 0xfffffff501347547 */ /* 0x000fea000b83ffff */
[----:B------:R-:W-:-:S05]  /*1150*/  UMOV UR5, UR6 ;  /* 0x0000000600057c82 */ /* 0x000fca0008000000 */
.L_x_3:
[----:B------:R-:W-:-:S09]  /*1160*/  ULOP3.LUT UP1, UR6, UR9, 0x3, URZ, 0xc0, !UPT ;  /* 0x0000000309067892 */ /* 0x000fd2000f82c0ff */
[----:B------:R-:W-:Y:S05]  /*1170*/  BRA.U !UP1, `(.L_x_2) ;  /* 0x0000000909587547 */ /* 0x000fea000b800000 */
[----:B------:R-:W-:-:S09]  /*1180*/  UISETP.NE.AND UP1, UPT, UR6, 0x1, UPT ;  /* 0x000000010600788c */ /* 0x000fd2000bf25270 */
[----:B------:R-:W-:Y:S05]  /*1190*/  BRA.U !UP1, `(.L_x_21) ;  /* 0x0000000509787547 */ /* 0x000fea000b800000 */
[----:B------:R-:W1:Y:S01]  /*11a0*/  S2UR UR11, SR_CgaCtaId ;  /* 0x00000000000b79c3 */ /* 0x000e620000008800 */
[----:B------:R-:W-:Y:S01]  /*11b0*/  UIADD3 UR6, UPT, UPT, UR8, UR5, URZ ;  /* 0x0000000508067290 */ /* 0x000fe2000fffe0ff */
[----:B------:R-:W-:Y:S01]  /*11c0*/  BSSY.RECONVERGENT B1, `(.L_x_22) ;  /* 0x000002e000017945 */ /* 0x000fe20003800200 */
[----:B------:R-:W-:Y:S01]  /*11d0*/  UMOV UR10, 0x400 ;  /* 0x00000400000a7882 */ /* 0x000fe20000000000 */
[----:B------:R-:W-:-:S03]  /*11e0*/  ULEA UR17, UR5, UR15, 0x3 ;  /* 0x0000000f05117291 */ /* 0x000fc6000f8e18ff */
[----:B------:R-:W-:Y:S01]  /*11f0*/  ISETP.NE.AND P0, PT, R3, UR6, PT ;  /* 0x0000000603007c0c */ /* 0x000fe2000bf05270 */
[----:B-1----:R-:W-:-:S04]  /*1200*/  ULEA UR10, UR11, UR10, 0x18 ;  /* 0x0000000a0b0a7291 */ /* 0x002fc8000f8ec0ff */
[----:B------:R-:W-:-:S08]  /*1210*/  ULEA UR10, UR5, UR10, 0x3 ;  /* 0x0000000a050a7291 */ /* 0x000fd0000f8e18ff */
[----:B------:R-:W-:Y:S05]  /*1220*/  @!P0 BRA `(.L_x_23) ;  /* 0x00000000009c8947 */ /* 0x000fea0003800000 */
[----:B0-----:R-:W0:Y:S01]  /*1230*/  LDS.64 R28, [UR17] ;  /* 0x00000011ff1c7984 */ /* 0x001e220008000a00 */
[----:B------:R-:W-:Y:S01]  /*1240*/  ULEA UR11, UR14, UR10, 0x4 ;  /* 0x0000000a0e0b7291 */ /* 0x000fe2000f8e20ff */
[----:B------:R-:W-:Y:S01]  /*1250*/  BSSY.RECONVERGENT B2, `(.L_x_24) ;  /* 0x000001c000027945 */ /* 0x000fe20003800200 */
[----:B------:R-:W-:Y:S01]  /*1260*/  UMOV UR18, 0xa0b5ed8d ;  /* 0xa0b5ed8d00127882 */ /* 0x000fe20000000000 */
[----:B------:R-:W1:Y:S01]  /*1270*/  LDS.64 R30, [UR10] ;  /* 0x0000000aff1e7984 */ /* 0x000e620008000a00 */
[----:B------:R-:W-:-:S05]  /*1280*/  UMOV UR19, 0x3eb0c6f7 ;  /* 0x3eb0c6f700137882 */ /* 0x000fca0000000000 */
        /* <DEDUP_REMOVED lines=24> */
.L_x_25:
[----:B------:R-:W-:Y:S05]  /*1410*/  BSYNC.RECONVERGENT B2 ;  /* 0x0000000000027941 */ /* 0x000fea0003800200 */
.L_x_24:
[----:B------:R-:W-:Y:S01]  /*1420*/  ULEA UR11, UR14, UR17, 0x4 ;  /* 0x000000110e0b7291 */ /* 0x000fe2000f8e20ff */
[----:B------:R-:W-:-:S08]  /*1430*/  DMUL R20, R6, R6 ;  /* 0x0000000606147228 */ /* 0x000fd00000000000 */
[----:B------:R-:W0:Y:S01]  /*1440*/  LDS.64 R22, [UR11] ;  /* 0x0000000bff167984 */ /* 0x000e220008000a00 */
[----:B------:R-:W-:-:S08]  /*1450*/  DMUL R20, R20, R6 ;  /* 0x0000000614147228 */ /* 0x000fd00000000000 */
[----:B0-----:R-:W-:-:S08]  /*1460*/  DMUL R20, R20, R22 ;  /* 0x0000001614147228 */ /* 0x001fd00000000000 */
[-C--:B------:R-:W-:Y:S02]  /*1470*/  DFMA R12, R30, R20.reuse, R12 ;  /* 0x000000141e0c722b */ /* 0x080fe4000000000c */
[-C--:B------:R-:W-:Y:S02]  /*1480*/  DFMA R10, R28, R20.reuse, R10 ;  /* 0x000000141c0a722b */ /* 0x080fe4000000000a */
[----:B------:R-:W-:-:S11]  /*1490*/  DFMA R8, R26, R20, R8 ;  /* 0x000000141a08722b */ /* 0x000fd60000000008 */
.L_x_23:
[----:B------:R-:W-:Y:S05]  /*14a0*/  BSYNC.RECONVERGENT B1 ;  /* 0x0000000000017941 */ /* 0x000fea0003800200 */
.L_x_22:
[----:B------:R-:W-:Y:S01]  /*14b0*/  UIADD3 UR6, UPT, UPT, UR6, 0x1, URZ ;  /* 0x0000000106067890 */ /* 0x000fe2000fffe0ff */
[----:B------:R-:W-:Y:S05]  /*14c0*/  BSSY.RECONVERGENT B1, `(.L_x_26) ;  /* 0x000002a000017945 */ /* 0x000fea0003800200 */
[----:B------:R-:W-:-:S13]  /*14d0*/  ISETP.NE.AND P0, PT, R3, UR6, PT ;  /* 0x0000000603007c0c */ /* 0x000fda000bf05270 */
[----:B------:R-:W-:Y:S05]  /*14e0*/  @!P0 BRA `(.L_x_27) ;  /* 0x00000000009c8947 */ /* 0x000fea0003800000 */
[----:B------:R-:W1:Y:S01]  /*14f0*/  LDS.64 R26, [UR17+0x8] ;  /* 0x00000811ff1a7984 */ /* 0x000e620008000a00 */
[----:B------:R-:W-:Y:S01]  /*1500*/  ULEA UR6, UR14, UR10, 0x4 ;  /* 0x0000000a0e067291 */ /* 0x000fe2000f8e20ff */
[----:B------:R-:W-:Y:S01]  /*1510*/  BSSY.RECONVERGENT B2, `(.L_x_28) ;  /* 0x000001c000027945 */ /* 0x000fe20003800200 */
[----:B------:R-:W-:Y:S01]  /*1520*/  UMOV UR18, 0xa0b5ed8d ;  /* 0xa0b5ed8d00127882 */ /* 0x000fe20000000000 */
[----:B0-----:R-:W0:Y:S01]  /*1530*/  LDS.64 R28, [UR10+0x8] ;  /* 0x0000080aff1c7984 */ /* 0x001e220008000a00 */
[----:B------:R-:W-:-:S05]  /*1540*/  UMOV UR19, 0x3eb0c6f7 ;  /* 0x3eb0c6f700137882 */ /* 0x000fca0000000000 */
[----:B------:R-:W2:Y:S01]  /*1550*/  LDS.64 R30, [UR6+0x8] ;  /* 0x00000806ff1e7984 */ /* 0x000ea20008000a00 */
[----:B-1---5:R-:W-:Y:S02]  /*1560*/  DADD R26, R26, -R16 ;  /* 0x000000001a1a7229 */ /* 0x022fe40000000810 */
[----:B0-----:R-:W-:-:S06]  /*1570*/  DADD R28, R28, -R18 ;  /* 0x000000001c1c7229 */ /* 0x001fcc0000000812 */
        /* <DEDUP_REMOVED lines=21> */
.L_x_29:
[----:B------:R-:W-:Y:S05]  /*16d0*/  BSYNC.RECONVERGENT B2 ;  /* 0x0000000000027941 */ /* 0x000fea0003800200 */
.L_x_28:
[----:B------:R-:W-:Y:S01]  /*16e0*/  ULEA UR6, UR14, UR17, 0x4 ;  /* 0x000000110e067291 */ /* 0x000fe2000f8e20ff */
[----:B------:R-:W-:-:S08]  /*16f0*/  DMUL R20, R6, R6 ;  /* 0x0000000606147228 */ /* 0x000fd00000000000 */
[----:B------:R-:W0:Y:S01]  /*1700*/  LDS.64 R22, [UR6+0x8] ;  /* 0x00000806ff167984 */ /* 0x000e220008000a00 */
[----:B------:R-:W-:-:S08]  /*1710*/  DMUL R20, R20, R6 ;  /* 0x0000000614147228 */ /* 0x000fd00000000000 */
[----:B0-----:R-:W-:-:S08]  /*1720*/  DMUL R20, R20, R22 ;  /* 0x0000001614147228 */ /* 0x001fd00000000000 */
[-C--:B------:R-:W-:Y:S02]  /*1730*/  DFMA R12, R28, R20.reuse, R12 ;  /* 0x000000141c0c722b */ /* 0x080fe4000000000c */
[-C--:B------:R-:W-:Y:S02]  /*1740*/  DFMA R10, R26, R20.reuse, R10 ;  /* 0x000000141a0a722b */ /* 0x080fe4000000000a */
[----:B------:R-:W-:-:S11]  /*1750*/  DFMA R8, R30, R20, R8 ;  /* 0x000000141e08722b */ /* 0x000fd60000000008 */
.L_x_27:
[----:B------:R-:W-:Y:S05]  /*1760*/  BSYNC.RECONVERGENT B1 ;  /* 0x0000000000017941 */ /* 0x000fea0003800200 */
.L_x_26:
[----:B------:R-:W-:-:S12]  /*1770*/  UIADD3 UR5, UPT, UPT, UR5, 0x2, URZ ;  /* 0x0000000205057890 */ /* 0x000fd8000fffe0ff */
.L_x_21:
[----:B------:R-:W-:Y:S01]  /*1780*/  ULOP3.LUT UR6, UR9, 0x1, URZ, 0xc0, !UPT ;  /* 0x0000000109067892 */ /* 0x000fe2000f8ec0ff */
[----:B------:R-:W-:Y:S01]  /*1790*/  BSSY.RECONVERGENT B1, `(.L_x_2) ;  /* 0x0000034000017945 */ /* 0x000fe20003800200 */
[----:B------:R-:W-:-:S04]  /*17a0*/  UIADD3 UR8, UPT, UPT, UR8, UR5, URZ ;  /* 0x0000000508087290 */ /* 0x000fc8000fffe0ff */
[----:B0-----:R-:W-:Y:S02]  /*17b0*/  IMAD.U32 R5, RZ, RZ, UR6 ;  /* 0x00000006ff057e24 */ /* 0x001fe4000f8e00ff */
[----:B------:R-:W-:-:S04]  /*17c0*/  ISETP.NE.AND P0, PT, R3, UR8, PT ;  /* 0x0000000803007c0c */ /* 0x000fc8000bf05270 */
[----:B------:R-:W-:-:S13]  /*17d0*/  ISETP.NE.U32.OR P0, PT, R5, 0x1, !P0 ;  /* 0x000000010500780c */ /* 0x000fda0004705470 */
[----:B------:R-:W-:Y:S05]  /*17e0*/  @P0 BRA `(.L_x_30) ;  /* 0x0000000000b80947 */ /* 0x000fea0003800000 */
[----:B------:R-:W0:Y:S01]  /*17f0*/  S2UR UR8, SR_CgaCtaId ;  /* 0x00000000000879c3 */ /* 0x000e220000008800 */
[----:B------:R-:W-:Y:S01]  /*1800*/  MOV R7, UR5 ;  /* 0x0000000500077c02 */ /* 0x000fe20008000f00 */
[----:B------:R-:W-:Y:S01]  /*1810*/  UMOV UR6, 0x400 ;  /* 0x0000040000067882 */ /* 0x000fe20000000000 */
[----:B------:R-:W-:Y:S01]  /*1820*/  UMOV UR9, 0x3eb0c6f7 ;  /* 0x3eb0c6f700097882 */ /* 0x000fe20000000000 */
[----:B------:R-:W-:Y:S01]  /*1830*/  IMAD.MOV.U32 R24, RZ, RZ, RZ ;  /* 0x000000ffff187224 */ /* 0x000fe200078e00ff */
[----:B------:R-:W-:Y:S01]  /*1840*/  LEA R7, R7, UR15, 0x3 ;  /* 0x0000000f07077c11 */ /* 0x000fe2000f8e18ff */
[----:B------:R-:W-:Y:S01]  /*1850*/  IMAD.MOV.U32 R22, RZ, RZ, 0x0 ;  /* 0x00000000ff167424 */ /* 0x000fe200078e00ff */
[----:B------:R-:W-:Y:S01]  /*1860*/  BSSY.RECONVERGENT B2, `(.L_x_31) ;  /* 0x000001d000027945 */ /* 0x000fe20003800200 */
[----:B------:R-:W-:Y:S02]  /*1870*/  IMAD.MOV.U32 R23, RZ, RZ, 0x3fd80000 ;  /* 0x3fd80000ff177424 */ /* 0x000fe400078e00ff */
[----:B------:R-:W1:Y:S01]  /*1880*/  LDS.64 R26, [R7] ;  /* 0x00000000071a7984 */ /* 0x000e620000000a00 */
[----:B0-----:R-:W-:-:S03]  /*1890*/  ULEA UR6, UR8, UR6, 0x18 ;  /* 0x0000000608067291 */ /* 0x001fc6000f8ec0ff */
[----:B------:R-:W-:Y:S01]  /*18a0*/  UMOV UR8, 0xa0b5ed8d ;  /* 0xa0b5ed8d00087882 */ /* 0x000fe20000000000 */
[----:B------:R-:W-:-:S09]  /*18b0*/  ULEA UR6, UR5, UR6, 0x3 ;  /* 0x0000000605067291 */ /* 0x000fd2000f8e18ff */
[----:B------:R-:W0:Y:S01]  /*18c0*/  LDS.64 R28, [UR6] ;  /* 0x00000006ff1c7984 */ /* 0x000e220008000a00 */
[----:B------:R-:W-:-:S09]  /*18d0*/  ULEA UR6, UR14, UR6, 0x4 ;  /* 0x000000060e067291 */ /* 0x000fd2000f8e20ff */
[----:B------:R-:W2:Y:S01]  /*18e0*/  LDS.64 R30, [UR6] ;  /* 0x00000006ff1e7984 */ /* 0x000ea20008000a00 */
[----:B-1---5:R-:W-:-:S08]  /*18f0*/  DADD R26, R26, -R16 ;  /* 0x000000001a1a7229 */ /* 0x022fd00000000810 */
[----:B------:R-:W-:Y:S02]  /*1900*/  DMUL R20, R26, R26 ;  /* 0x0000001a1a147228 */ /* 0x000fe40000000000 */
[----:B0-----:R-:W-:-:S08]  /*1910*/  DADD R28, R28, -R18 ;  /* 0x000000001c1c7229 */ /* 0x001fd00000000812 */
[----:B------:R-:W-:Y:S02]  /*1920*/  DFMA R20, R28, R28, R20 ;  /* 0x0000001c1c14722b */ /* 0x000fe40000000014 */
[----:B--2---:R-:W-:-:S08]  /*1930*/  DADD R30, R30, -R14 ;  /* 0x000000001e1e7229 */ /* 0x004fd0000000080e */
[----:B------:R-:W-:-:S08]  /*1940*/  DFMA R20, R30, R30, R20 ;  /* 0x0000001e1e14722b */ /* 0x000fd00000000014 */
[----:B------:R-:W-:-:S06]  /*1950*/  DADD R20, R20, UR8 ;  /* 0x0000000814147e29 */ /* 0x000fcc0008000000 */
[----:B------:R-:W0:Y:S04]  /*1960*/  MUFU.RSQ64H R25, R21 ;  /* 0x0000001500197308 */ /* 0x000e280000001c00 */
[----:B------:R-:W-:-:S05]  /*1970*/  VIADD R5, R21, 0xfff00000 ;  /* 0xfff0000015057836 */ /* 0x000fca0000000000 */
[----:B------:R-:W-:Y:S01]  /*1980*/  ISETP.GE.U32.AND P0, PT, R5, 0x7fe00000, PT ;  /* 0x7fe000000500780c */ /* 0x000fe20003f06070 */
[----:B0-----:R-:W-:-:S08]  /*1990*/  DMUL R32, R24, R24 ;  /* 0x0000001818207228 */ /* 0x001fd00000000000 */
[----:B------:R-:W-:-:S08]  /*19a0*/  DFMA R32, R20, -R32, 1 ;  /* 0x3ff000001420742b */ /* 0x000fd00000000820 */
[----:B------:R-:W-:Y:S02]  /*19b0*/  DFMA R22, R32, R22, 0.5 ;  /* 0x3fe000002016742b */ /* 0x000fe40000000016 */
[----:B------:R-:W-:-:S08]  /*19c0*/  DMUL R32, R24, R32 ;  /* 0x0000002018207228 */ /* 0x000fd00000000000 */
[----:B------:R-:W-:Y:S01]  /*19d0*/  DFMA R22, R22, R32, R24 ;  /* 0x000000201616722b */ /* 0x000fe20000000018 */
[----:B------:R-:W-:Y:S10]  /*19e0*/  @!P0 BRA `(.L_x_32) ;  /* 0x0000000000108947 */ /* 0x000ff40003800000 */
[----:B------:R-:W-:-:S07]  /*19f0*/  MOV R6, 0x1a10 ;  /* 0x00001a1000067802 */ /* 0x000fce0000000f00 */
[----:B------:R-:W-:Y:S05]  /*1a00*/  CALL.REL.NOINC `($__internal_1_$__cuda_sm20_drsqrt_f64_slowpath_v2) ;  /* 0x0000000c001c7944 */ /* 0x000fea0003c00000 */
[----:B------:R-:W-:Y:S01]  /*1a10*/  IMAD.MOV.U32 R22, RZ, RZ, R20 ;  /* 0x000000ffff167224 */ /* 0x000fe200078e0014 */
[----:B------:R-:W-:-:S07]  /*1a20*/  MOV R23, R5 ;  /* 0x0000000500177202 */ /* 0x000fce0000000f00 */
.L_x_32:
[----:B------:R-:W-:Y:S05]  /*1a30*/  BSYNC.RECONVERGENT B2 ;  /* 0x0000000000027941 */ /* 0x000fea0003800200 */
.L_x_31:
[----:B------:R-:W-:-:S04]  /*1a40*/  IMAD.U32 R20, RZ, RZ, UR14 ;  /* 0x0000000eff147e24 */ /* 0x000fc8000f8e00ff */
[----:B------:R-:W-:Y:S01]  /*1a50*/  IMAD R20, R20, 0x10, R7 ;  /* 0x0000001014147824 */ /* 0x000fe200078e0207 */
[----:B------:R-:W-:-:S05]  /*1a60*/  DMUL R6, R22, R22 ;  /* 0x0000001616067228 */ /* 0x000fca0000000000 */
[----:B------:R-:W0:Y:S03]  /*1a70*/  LDS.64 R20, [R20] ;  /* 0x0000000014147984 */ /* 0x000e260000000a00 */
[----:B------:R-:W-:-:S08]  /*1a80*/  DMUL R6, R6, R22 ;  /* 0x0000001606067228 */ /* 0x000fd00000000000 */
[----:B0-----:R-:W-:-:S08]  /*1a90*/  DMUL R6, R6, R20 ;  /* 0x0000001406067228 */ /* 0x001fd00000000000 */
[-C--:B------:R-:W-:Y:S02]  /*1aa0*/  DFMA R12, R28, R6.reuse, R12 ;  /* 0x000000061c0c722b */ /* 0x080fe4000000000c */
[-C--:B------:R-:W-:Y:S02]  /*1ab0*/  DFMA R10, R26, R6.reuse, R10 ;  /* 0x000000061a0a722b */ /* 0x080fe4000000000a */
[----:B------:R-:W-:-:S11]  /*1ac0*/  DFMA R8, R30, R6, R8 ;  /* 0x000000061e08722b */ /* 0x000fd60000000008 */
.L_x_30:
[----:B------:R-:W-:Y:S05]  /*1ad0*/  BSYNC.RECONVERGENT B1 ;  /* 0x0000000000017941 */ /* 0x000fea0003800200 */
.L_x_2:
[----:B------:R-:W-:Y:S01]  /*1ae0*/  BAR.SYNC.DEFER_BLOCKING 0x0 ;  /* 0x0000000000007b1d */ /* 0x000fe20000010000 */
[----:B------:R-:W-:-:S05]  /*1af0*/  UIADD3 UR16, UPT, UPT, -UR14, UR16, URZ ;  /* 0x000000100e107290 */ /* 0x000fca000fffe1ff */
[----:B------:R-:W-:Y:S07]  /*1b00*/  BRA.U UP0, `(.L_x_33) ;  /* 0xffffffe900207547 */ /* 0x000fee000b83ffff */
.L_x_1:
[----:B------:R-:W1:Y:S02]  /*1b10*/  LDCU UR5, c[0x0][0x3b8] ;  /* 0x00007700ff0577ac */ /* 0x000e640008000800 */
[----:B-1----:R-:W-:-:S13]  /*1b20*/  ISETP.GE.AND P0, PT, R3, UR5, PT ;  /* 0x0000000503007c0c */ /* 0x002fda000bf06270 */
[----:B------:R-:W-:Y:S05]  /*1b30*/  @P0 EXIT ;  /* 0x000000000000094d */ /* 0x000fea0003800000 */
[----:B0-----:R-:W0:Y:S02]  /*1b40*/  LDC.64 R6, c[0x0][0x398] ;  /* 0x0000e600ff067b82 */ /* 0x001e240000000a00 */
[----:B0-----:R-:W-:-:S05]  /*1b50*/  IMAD.WIDE R6, R3, 0x8, R6 ;  /* 0x0000000803067825 */ /* 0x001fca00078e0206 */
[----:B-----5:R-:W2:Y:S01]  /*1b60*/  LDG.E.64 R14, desc[UR12][R6.64] ;  /* 0x0000000c060e7981 */ /* 0x020ea2000c1e1b00 */
[----:B------:R-:W-:Y:S01]  /*1b70*/  IMAD.MOV.U32 R4, RZ, RZ, 0x1 ;  /* 0x00000001ff047424 */ /* 0x000fe200078e00ff */
[----:B------:R-:W-:Y:S01]  /*1b80*/  FSETP.GEU.AND P1, PT, |R13|, 6.5827683646048100446e-37, PT ;  /* 0x036000000d00780b */ /* 0x000fe20003f2e200 */
[----:B------:R-:W-:Y:S01]  /*1b90*/  BSSY.RECONVERGENT B0, `(.L_x_34) ;  /* 0x0000014000007945 */ /* 0x000fe20003800200 */
[----:B--2---:R-:W0:Y:S03]  /*1ba0*/  MUFU.RCP64H R5, R15 ;  /* 0x0000000f00057308 */ /* 0x004e260000001800 */
[----:B0-----:R-:W-:-:S08]  /*1bb0*/  DFMA R16, -R14, R4, 1 ;  /* 0x3ff000000e10742b */ /* 0x001fd00000000104 */
[----:B------:R-:W-:-:S08]  /*1bc0*/  DFMA R16, R16, R16, R16 ;  /* 0x000000101010722b */ /* 0x000fd00000000010 */
[----:B------:R-:W-:-:S08]  /*1bd0*/  DFMA R16, R4, R16, R4 ;  /* 0x000000100410722b */ /* 0x000fd00000000004 */
[----:B------:R-:W-:-:S08]  /*1be0*/  DFMA R4, -R14, R16, 1 ;  /* 0x3ff000000e04742b */ /* 0x000fd00000000110 */
[----:B------:R-:W-:-:S08]  /*1bf0*/  DFMA R4, R16, R4, R16 ;  /* 0x000000041004722b */ /* 0x000fd00000000010 */
[----:B------:R-:W-:-:S08]  /*1c00*/  DMUL R16, R4, R12 ;  /* 0x0000000c04107228 */ /* 0x000fd00000000000 */
[----:B------:R-:W-:-:S08]  /*1c10*/  DFMA R18, -R14, R16, R12 ;  /* 0x000000100e12722b */ /* 0x000fd0000000010c */
[----:B------:R-:W-:-:S10]  /*1c20*/  DFMA R4, R4, R18, R16 ;  /* 0x000000120404722b */ /* 0x000fd40000000010 */
[----:B------:R-:W-:-:S05]  /*1c30*/  FFMA R0, RZ, R15, R5 ;  /* 0x0000000fff007223 */ /* 0x000fca0000000005 */
[----:B------:R-:W-:-:S13]  /*1c40*/  FSETP.GT.AND P0, PT, |R0|, 1.469367938527859385e-39, PT ;  /* 0x001000000000780b */ /* 0x000fda0003f04200 */
[----:B------:R-:W-:Y:S05]  /*1c50*/  @P0 BRA P1, `(.L_x_35) ;  /* 0x00000000001c0947 */ /* 0x000fea0000800000 */
[----:B------:R-:W-:Y:S01]  /*1c60*/  IMAD.MOV.U32 R19, RZ, RZ, R13 ;  /* 0x000000ffff137224 */ /* 0x000fe200078e000d */
[----:B------:R-:W-:Y:S01]  /*1c70*/  MOV R13, R15 ;  /* 0x0000000f000d7202 */ /* 0x000fe20000000f00 */
[----:B------:R-:W-:Y:S01]  /*1c80*/  IMAD.MOV.U32 R2, RZ, RZ, R12 ;  /* 0x000000ffff027224 */ /* 0x000fe200078e000c */
[----:B------:R-:W-:-:S07]  /*1c90*/  MOV R0, 0x1cb0 ;  /* 0x00001cb000007802 */ /* 0x000fce0000000f00 */
[----:B------:R-:W-:Y:S05]  /*1ca0*/  CALL.REL.NOINC `($__internal_0_$__cuda_sm20_div_rn_f64_full) ;  /* 0x0000000000f87944 */ /* 0x000fea0003c00000 */
[----:B------:R-:W-:Y:S02]  /*1cb0*/  IMAD.MOV.U32 R4, RZ, RZ, R18 ;  /* 0x000000ffff047224 */ /* 0x000fe400078e0012 */
[----:B------:R-:W-:-:S07]  /*1cc0*/  IMAD.MOV.U32 R5, RZ, RZ, R19 ;  /* 0x000000ffff057224 */ /* 0x000fce00078e0013 */
.L_x_35:
[----:B------:R-:W-:Y:S05]  /*1cd0*/  BSYNC.RECONVERGENT B0 ;  /* 0x0000000000007941 */ /* 0x000fea0003800200 */
.L_x_34:
[----:B------:R-:W0:Y:S02]  /*1ce0*/  LDC.64 R12, c[0x0][0x3a0] ;  /* 0x0000e800ff0c7b82 */ /* 0x000e240000000a00 */
[----:B0-----:R-:W-:-:S05]  /*1cf0*/  IMAD.WIDE R12, R3, 0x8, R12 ;  /* 0x00000008030c7825 */ /* 0x001fca00078e020c */
[----:B------:R0:W-:Y:S04]  /*1d00*/  STG.E.64 desc[UR12][R12.64], R4 ;  /* 0x000000040c007986 */ /* 0x0001e8000c101b0c */
[----:B------:R-:W2:Y:S01]  /*1d10*/  LDG.E.64 R14, desc[UR12][R6.64] ;  /* 0x0000000c060e7981 */ /* 0x000ea2000c1e1b00 */
[----:B------:R-:W-:Y:S01]  /*1d20*/  IMAD.MOV.U32 R16, RZ, RZ, 0x1 ;  /* 0x00000001ff107424 */ /* 0x000fe200078e00ff */
[----:B------:R-:W-:Y:S01]  /*1d30*/  FSETP.GEU.AND P1, PT, |R11|, 6.5827683646048100446e-37, PT ;  /* 0x036000000b00780b */ /* 0x000fe20003f2e200 */
[----:B------:R-:W-:Y:S01]  /*1d40*/  BSSY.RECONVERGENT B0, `(.L_x_36) ;  /* 0x0000014000007945 */ /* 0x000fe20003800200 */
[----:B--2---:R-:W1:Y:S03]  /*1d50*/  MUFU.RCP64H R17, R15 ;  /* 0x0000000f00117308 */ /* 0x004e660000001800 */
[----:B-1----:R-:W-:-:S08]  /*1d60*/  DFMA R18, -R14, R16, 1 ;  /* 0x3ff000000e12742b */ /* 0x002fd00000000110 */
[----:B------:R-:W-:-:S08]  /*1d70*/  DFMA R18, R18, R18, R18 ;  /* 0x000000121212722b */ /* 0x000fd00000000012 */
[----:B------:R-:W-:-:S08]  /*1d80*/  DFMA R18, R16, R18, R16 ;  /* 0x000000121012722b */ /* 0x000fd00000000010 */
[----:B------:R-:W-:-:S08]  /*1d90*/  DFMA R16, -R14, R18, 1 ;  /* 0x3ff000000e10742b */ /* 0x000fd00000000112 */
[----:B------:R-:W-:-:S08]  /*1da0*/  DFMA R16, R18, R16, R18 ;  /* 0x000000101210722b */ /* 0x000fd00000000012 */
[----:B------:R-:W-:-:S08]  /*1db0*/  DMUL R18, R16, R10 ;  /* 0x0000000a10127228 */ /* 0x000fd00000000000 */
[----:B------:R-:W-:-:S08]  /*1dc0*/  DFMA R20, -R14, R18, R10 ;  /* 0x000000120e14722b */ /* 0x000fd0000000010a */
[----:B0-----:R-:W-:-:S10]  /*1dd0*/  DFMA R4, R16, R20, R18 ;  /* 0x000000141004722b */ /* 0x001fd40000000012 */
        /* <DEDUP_REMOVED lines=10> */
.L_x_37:
[----:B------:R-:W-:Y:S05]  /*1e80*/  BSYNC.RECONVERGENT B0 ;  /* 0x0000000000007941 */ /* 0x000fea0003800200 */
.L_x_36:
        /* <DEDUP_REMOVED lines=22> */
[----:B------:R-:W-:Y:S01]  /*1ff0*/  MOV R0, 0x2020 ;  /* 0x0000202000007802 */ /* 0x000fe20000000f00 */
[----:B------:R-:W-:-:S07]  /*2000*/  IMAD.MOV.U32 R13, RZ, RZ, R7 ;  /* 0x000000ffff0d7224 */ /* 0x000fce00078e0007 */
[----:B------:R-:W-:Y:S05]  /*2010*/  CALL.REL.NOINC `($__internal_0_$__cuda_sm20_div_rn_f64_full) ;  /* 0x00000000001c7944 */ /* 0x000fea0003c00000 */
[----:B------:R-:W-:Y:S02]  /*2020*/  IMAD.MOV.U32 R4, RZ, RZ, R18 ;  /* 0x000000ffff047224 */ /* 0x000fe400078e0012 */
[----:B------:R-:W-:-:S07]  /*2030*/  IMAD.MOV.U32 R5, RZ, RZ, R19 ;  /* 0x000000ffff057224 */ /* 0x000fce00078e0013 */
.L_x_39:
[----:B------:R-:W-:Y:S05]  /*2040*/  BSYNC.RECONVERGENT B0 ;  /* 0x0000000000007941 */ /* 0x000fea0003800200 */
.L_x_38:
[----:B------:R-:W0:Y:S02]  /*2050*/  LDC.64 R6, c[0x0][0x3b0] ;  /* 0x0000ec00ff067b82 */ /* 0x000e240000000a00 */
[----:B0-----:R-:W-:-:S05]  /*2060*/  IMAD.WIDE R2, R3, 0x8, R6 ;  /* 0x0000000803027825 */ /* 0x001fca00078e0206 */
[----:B------:R-:W-:Y:S01]  /*2070*/  STG.E.64 desc[UR12][R2.64], R4 ;  /* 0x0000000402007986 */ /* 0x000fe2000c101b0c */
[----:B------:R-:W-:Y:S05]  /*2080*/  EXIT ;  /* 0x000000000000794d */ /* 0x000fea0003800000 */
        .weak           $__internal_0_$__cuda_sm20_div_rn_f64_full
        .type           $__internal_0_$__cuda_sm20_div_rn_f64_full,@function
        .size           $__internal_0_$__cuda_sm20_div_rn_f64_full,($__internal_1_$__cuda_sm20_drsqrt_f64_slowpath_v2 - $__internal_0_$__cuda_sm20_div_rn_f64_full)
$__internal_0_$__cuda_sm20_div_rn_f64_full:
[C---:B------:R-:W-:Y:S01]  /*2090*/  FSETP.GEU.AND P0, PT, |R13|.reuse, 1.469367938527859385e-39, PT ;  /* 0x001000000d00780b */ /* 0x040fe20003f0e200 */
[--C-:B------:R-:W-:Y:S01]  /*20a0*/  IMAD.MOV.U32 R12, RZ, RZ, R14.reuse ;  /* 0x000000ffff0c7224 */ /* 0x100fe200078e000e */
[----:B------:R-:W-:Y:S01]  /*20b0*/  LOP3.LUT R4, R13, 0x800fffff, RZ, 0xc0, !PT ;  /* 0x800fffff0d047812 */ /* 0x000fe200078ec0ff */
[----:B------:R-:W-:Y:S01]  /*20c0*/  IMAD.MOV.U32 R15, RZ, RZ, R19 ;  /* 0x000000ffff0f7224 */ /* 0x000fe200078e0013 */
[----:B------:R-:W-:Y:S01]  /*20d0*/  BSSY.RECONVERGENT B1, `(.L_x_40) ;  /* 0x0000057000017945 */ /* 0x000fe20003800200 */
[----:B------:R-:W-:Y:S01]  /*20e0*/  IMAD.MOV.U32 R16, RZ, RZ, 0x1 ;  /* 0x00000001ff107424 */ /* 0x000fe200078e00ff */
[----:B------:R-:W-:Y:S01]  /*20f0*/  LOP3.LUT R5, R4, 0x3ff00000, RZ, 0xfc, !PT ;  /* 0x3ff0000004057812 */ /* 0x000fe200078efcff */
[----:B------:R-:W-:Y:S01]  /*2100*/  IMAD.MOV.U32 R4, RZ, RZ, R14 ;  /* 0x000000ffff047224 */ /* 0x000fe200078e000e */
[----:B------:R-:W-:Y:S02]  /*2110*/  FSETP.GEU.AND P2, PT, |R15|, 1.469367938527859385e-39, PT ;  /* 0x001000000f00780b */ /* 0x000fe40003f4e200 */
[----:B------:R-:W-:-:S02]  /*2120*/  MOV R14, R2 ;  /* 0x00000002000e7202 */ /* 0x000fc40000000f00 */
[----:B------:R-:W-:Y:S01]  /*2130*/  LOP3.LUT R2, R15, 0x7ff00000, RZ, 0xc0, !PT ;  /* 0x7ff000000f027812 */ /* 0x000fe200078ec0ff */
[----:B------:R-:W-:-:S03]  /*2140*/  @!P0 DMUL R4, R12, 8.98846567431157953865e+307 ;  /* 0x7fe000000c048828 */ /* 0x000fc60000000000 */
[----:B------:R-:W-:-:S03]  /*2150*/  MOV R27, R2 ;  /* 0x00000002001b7202 */ /* 0x000fc60000000f00 */
[----:B------:R-:W0:Y:S02]  /*2160*/  MUFU.RCP64H R17, R5 ;  /* 0x0000000500117308 */ /* 0x000e240000001800 */
[----:B------:R-:W-:-:S04]  /*2170*/  @!P2 LOP3.LUT R23, R13, 0x7ff00000, RZ, 0xc0, !PT ;  /* 0x7ff000000d17a812 */ /* 0x000fc800078ec0ff */
[----:B------:R-:W-:Y:S01]  /*2180*/  @!P2 ISETP.GE.U32.AND P3, PT, R2, R23, PT ;  /* 0x000000170200a20c */ /* 0x000fe20003f66070 */
[----:B0-----:R-:W-:-:S08]  /*2190*/  DFMA R18, R16, -R4, 1 ;  /* 0x3ff000001012742b */ /* 0x001fd00000000804 */
[----:B------:R-:W-:Y:S01]  /*21a0*/  DFMA R20, R18, R18, R18 ;  /* 0x000000121214722b */ /* 0x000fe20000000012 */
[----:B------:R-:W-:Y:S01]  /*21b0*/  IMAD.MOV.U32 R18, RZ, RZ, 0x1ca00000 ;  /* 0x1ca00000ff127424 */ /* 0x000fe200078e00ff */
[----:B------:R-:W-:-:S04]  /*21c0*/  LOP3.LUT R19, R13, 0x7ff00000, RZ, 0xc0, !PT ;  /* 0x7ff000000d137812 */ /* 0x000fc800078ec0ff */
[----:B------:R-:W-:Y:S02]  /*21d0*/  ISETP.GE.U32.AND P1, PT, R2, R19, PT ;  /* 0x000000130200720c */ /* 0x000fe40003f26070 */
[----:B------:R-:W-:Y:S01]  /*21e0*/  DFMA R22, R16, R20, R16 ;  /* 0x000000141016722b */ /* 0x000fe20000000010 */
[----:B------:R-:W-:Y:S01]  /*21f0*/  IMAD.MOV.U32 R26, RZ, RZ, R19 ;  /* 0x000000ffff1a7224 */ /* 0x000fe200078e0013 */
[C---:B------:R-:W-:Y:S01]  /*2200*/  @!P2 SEL R21, R18.reuse, 0x63400000, !P3 ;  /* 0x634000001215a807 */ /* 0x040fe20005800000 */
[----:B------:R-:W-:Y:S01]  /*2210*/  IMAD.MOV.U32 R16, RZ, RZ, R14 ;  /* 0x000000ffff107224 */ /* 0x000fe200078e000e */
[----:B------:R-:W-:Y:S01]  /*2220*/  SEL R17, R18, 0x63400000, !P1 ;  /* 0x6340000012117807 */ /* 0x000fe20004800000 */
[----:B------:R-:W-:Y:S01]  /*2230*/  @!P2 IMAD.MOV.U32 R20, RZ, RZ, RZ ;  /* 0x000000ffff14a224 */ /* 0x000fe200078e00ff */
[--C-:B------:R-:W-:Y:S02]  /*2240*/  @!P2 LOP3.LUT R21, R21, 0x80000000, R15.reuse, 0xf8, !PT ;  /* 0x800000001515a812 */ /* 0x100fe400078ef80f */
[----:B------:R-:W-:Y:S01]  /*2250*/  LOP3.LUT R17, R17, 0x800fffff, R15, 0xf8, !PT ;  /* 0x800fffff11117812 */ /* 0x000fe200078ef80f */
[----:B------:R-:W-:Y:S01]  /*2260*/  DFMA R24, R22, -R4, 1 ;  /* 0x3ff000001618742b */ /* 0x000fe20000000804 */
[----:B------:R-:W-:-:S02]  /*2270*/  @!P2 LOP3.LUT R21, R21, 0x100000, RZ, 0xfc, !PT ;  /* 0x001000001515a812 */ /* 0x000fc400078efcff */
[----:B------:R-:W-:-:S04]  /*2280*/  @!P0 LOP3.LUT R26, R5, 0x7ff00000, RZ, 0xc0, !PT ;  /* 0x7ff00000051a8812 */ /* 0x000fc800078ec0ff */
[----:B------:R-:W-:Y:S01]  /*2290*/  @!P2 DFMA R16, R16, 2, -R20 ;  /* 0x400000001010a82b */ /* 0x000fe20000000814 */
[----:B------:R-:W-:Y:S01]  /*22a0*/  VIADD R28, R26, 0xffffffff ;  /* 0xffffffff1a1c7836 */ /* 0x000fe20000000000 */
[----:B------:R-:W-:-:S08]  /*22b0*/  DFMA R20, R22, R24, R22 ;  /* 0x000000181614722b */ /* 0x000fd00000000016 */
[----:B------:R-:W-:Y:S01]  /*22c0*/  @!P2 LOP3.LUT R27, R17, 0x7ff00000, RZ, 0xc0, !PT ;  /* 0x7ff00000111ba812 */ /* 0x000fe200078ec0ff */
[----:B------:R-:W-:-:S04]  /*22d0*/  DMUL R22, R20, R16 ;  /* 0x0000001014167228 */ /* 0x000fc80000000000 */
[----:B------:R-:W-:-:S04]  /*22e0*/  VIADD R19, R27, 0xffffffff ;  /* 0xffffffff1b137836 */ /* 0x000fc80000000000 */
[----:B------:R-:W-:Y:S01]  /*22f0*/  DFMA R24, R22, -R4, R16 ;  /* 0x800000041618722b */ /* 0x000fe20000000010 */
[----:B------:R-:W-:-:S04]  /*2300*/  ISETP.GT.U32.AND P0, PT, R19, 0x7feffffe, PT ;  /* 0x7feffffe1300780c */ /* 0x000fc80003f04070 */
[----:B------:R-:W-:-:S03]  /*2310*/  ISETP.GT.U32.OR P0, PT, R28, 0x7feffffe, P0 ;  /* 0x7feffffe1c00780c */ /* 0x000fc60000704470 */
[----:B------:R-:W-:-:S10]  /*2320*/  DFMA R20, R20, R24, R22 ;  /* 0x000000181414722b */ /* 0x000fd40000000016 */
[----:B------:R-:W-:Y:S05]  /*2330*/  @P0 BRA `(.L_x_41) ;  /* 0x00000000006c0947 */ /* 0x000fea0003800000 */
[----:B------:R-:W-:-:S04]  /*2340*/  LOP3.LUT R15, R13, 0x7ff00000, RZ, 0xc0, !PT ;  /* 0x7ff000000d0f7812 */ /* 0x000fc800078ec0ff */
[CC--:B------:R-:W-:Y:S02]  /*2350*/  VIADDMNMX R14, R2.reuse, -R15.reuse, 0xb9600000, !PT ;  /* 0xb9600000020e7446 */ /* 0x0c0fe4000780090f */
[----:B------:R-:W-:Y:S02]  /*2360*/  ISETP.GE.U32.AND P0, PT, R2, R15, PT ;  /* 0x0000000f0200720c */ /* 0x000fe40003f06070 */
[----:B------:R-:W-:Y:S02]  /*2370*/  VIMNMX R14, PT, PT, R14, 0x46a00000, PT ;  /* 0x46a000000e0e7848 */ /* 0x000fe40003fe0100 */
[----:B------:R-:W-:-:S05]  /*2380*/  SEL R15, R18, 0x63400000, !P0 ;  /* 0x63400000120f7807 */ /* 0x000fca0004000000 */
[----:B------:R-:W-:Y:S01]  /*2390*/  IMAD.IADD R2, R14, 0x1, -R15 ;  /* 0x000000010e027824 */ /* 0x000fe200078e0a0f */
[----:B------:R-:W-:-:S03]  /*23a0*/  MOV R14, RZ ;  /* 0x000000ff000e7202 */ /* 0x000fc60000000f00 */
[----:B------:R-:W-:-:S06]  /*23b0*/  VIADD R15, R2, 0x7fe00000 ;  /* 0x7fe00000020f7836 */ /* 0x000fcc0000000000 */
[----:B------:R-:W-:-:S10]  /*23c0*/  DMUL R18, R20, R14 ;  /* 0x0000000e14127228 */ /* 0x000fd40000000000 */
[----:B------:R-:W-:-:S13]  /*23d0*/  FSETP.GTU.AND P0, PT, |R19|, 1.469367938527859385e-39, PT ;  /* 0x001000001300780b */ /* 0x000fda0003f0c200 */
[----:B------:R-:W-:Y:S05]  /*23e0*/  @P0 BRA `(.L_x_42) ;  /* 0x0000000000940947 */ /* 0x000fea0003800000 */
[----:B------:R-:W-:Y:S01]  /*23f0*/  DFMA R4, R20, -R4, R16 ;  /* 0x800000041404722b */ /* 0x000fe20000000010 */
[----:B------:R-:W-:-:S09]  /*2400*/  IMAD.MOV.U32 R14, RZ, RZ, RZ ;  /* 0x000000ffff0e7224 */ /* 0x000fd200078e00ff */
[C---:B------:R-:W-:Y:S02]  /*2410*/  FSETP.NEU.AND P0, PT, R5.reuse, RZ, PT ;  /* 0x000000ff0500720b */ /* 0x040fe40003f0d000 */
[----:B------:R-:W-:-:S04]  /*2420*/  LOP3.LUT R13, R5, 0x80000000, R13, 0x48, !PT ;  /* 0x80000000050d7812 */ /* 0x000fc800078e480d */
[----:B------:R-:W-:-:S07]  /*2430*/  LOP3.LUT R15, R13, R15, RZ, 0xfc, !PT ;  /* 0x0000000f0d0f7212 */ /* 0x000fce00078efcff */
[----:B------:R-:W-:Y:S05]  /*2440*/  @!P0 BRA `(.L_x_42) ;  /* 0x00000000007c8947 */ /* 0x000fea0003800000 */
[----:B------:R-:W-:Y:S01]  /*2450*/  IMAD.MOV R5, RZ, RZ, -R2 ;  /* 0x000000ffff057224 */ /* 0x000fe200078e0a02 */
[----:B------:R-:W-:Y:S01]  /*2460*/  DMUL.RP R14, R20, R14 ;  /* 0x0000000e140e7228 */ /* 0x000fe20000008000 */
[----:B------:R-:W-:-:S06]  /*2470*/  IMAD.MOV.U32 R4, RZ, RZ, RZ ;  /* 0x000000ffff047224 */ /* 0x000fcc00078e00ff */
[----:B------:R-:W-:-:S03]  /*2480*/  DFMA R4, R18, -R4, R20 ;  /* 0x800000041204722b */ /* 0x000fc60000000014 */
[----:B------:R-:W-:-:S03]  /*2490*/  LOP3.LUT R13, R15, R13, RZ, 0x3c, !PT ;  /* 0x0000000d0f0d7212 */ /* 0x000fc600078e3cff */
[----:B------:R-:W-:-:S04]  /*24a0*/  IADD3 R4, PT, PT, -R2, -0x43300000, RZ ;  /* 0xbcd0000002047810 */ /* 0x000fc80007ffe1ff */
[----:B------:R-:W-:-:S04]  /*24b0*/  FSETP.NEU.AND P0, PT, |R5|, R4, PT ;  /* 0x000000040500720b */ /* 0x000fc80003f0d200 */
[----:B------:R-:W-:Y:S02]  /*24c0*/  FSEL R18, R14, R18, !P0 ;  /* 0x000000120e127208 */ /* 0x000fe40004000000 */
[----:B------:R-:W-:Y:S01]  /*24d0*/  FSEL R19, R13, R19, !P0 ;  /* 0x000000130d137208 */ /* 0x000fe20004000000 */
[----:B------:R-:W-:Y:S06]  /*24e0*/  BRA `(.L_x_42) ;  /* 0x0000000000547947 */ /* 0x000fec0003800000 */
.L_x_41:
[----:B------:R-:W-:-:S14]  /*24f0*/  DSETP.NAN.AND P0, PT, R14, R14, PT ;  /* 0x0000000e0e00722a */ /* 0x000fdc0003f08000 */
[----:B------:R-:W-:Y:S05]  /*2500*/  @P0 BRA `(.L_x_43) ;  /* 0x0000000000440947 */ /* 0x000fea0003800000 */
[----:B------:R-:W-:-:S14]  /*2510*/  DSETP.NAN.AND P0, PT, R12, R12, PT ;  /* 0x0000000c0c00722a */ /* 0x000fdc0003f08000 */
[----:B------:R-:W-:Y:S05]  /*2520*/  @P0 BRA `(.L_x_44) ;  /* 0x0000000000300947 */ /* 0x000fea0003800000 */
[----:B------:R-:W-:Y:S01]  /*2530*/  ISETP.NE.AND P0, PT, R27, R26, PT ;  /* 0x0000001a1b00720c */ /* 0x000fe20003f05270 */
[----:B------:R-:W-:Y:S02]  /*2540*/  IMAD.MOV.U32 R18, RZ, RZ, 0x0 ;  /* 0x00000000ff127424 */ /* 0x000fe400078e00ff */
[----:B------:R-:W-:-:S10]  /*2550*/  IMAD.MOV.U32 R19, RZ, RZ, -0x80000 ;  /* 0xfff80000ff137424 */ /* 0x000fd400078e00ff */
[----:B------:R-:W-:Y:S05]  /*2560*/  @!P0 BRA `(.L_x_42) ;  /* 0x0000000000348947 */ /* 0x000fea0003800000 */
[----:B------:R-:W-:Y:S02]  /*2570*/  ISETP.NE.AND P0, PT, R27, 0x7ff00000, PT ;  /* 0x7ff000001b00780c */ /* 0x000fe40003f05270 */
[----:B------:R-:W-:Y:S02]  /*2580*/  LOP3.LUT R19, R15, 0x80000000, R13, 0x48, !PT ;  /* 0x800000000f137812 */ /* 0x000fe400078e480d */
[----:B------:R-:W-:-:S13]  /*2590*/  ISETP.EQ.OR P0, PT, R26, RZ, !P0 ;  /* 0x000000ff1a00720c */ /* 0x000fda0004702670 */
[----:B------:R-:W-:Y:S02]  /*25a0*/  @P0 LOP3.LUT R2, R19, 0x7ff00000, RZ, 0xfc, !PT ;  /* 0x7ff0000013020812 */ /* 0x000fe400078efcff */
[----:B------:R-:W-:Y:S01]  /*25b0*/  @!P0 MOV R18, RZ ;  /* 0x000000ff00128202 */ /* 0x000fe20000000f00 */
[----:B------:R-:W-:Y:S02]  /*25c0*/  @P0 IMAD.MOV.U32 R18, RZ, RZ, RZ ;  /* 0x000000ffff120224 */ /* 0x000fe400078e00ff */
[----:B------:R-:W-:Y:S01]  /*25d0*/  @P0 IMAD.MOV.U32 R19, RZ, RZ, R2 ;  /* 0x000000ffff130224 */ /* 0x000fe200078e0002 */
[----:B------:R-:W-:Y:S06]  /*25e0*/  BRA `(.L_x_42) ;  /* 0x0000000000147947 */ /* 0x000fec0003800000 */
.L_x_44:
[----:B------:R-:W-:Y:S01]  /*25f0*/  LOP3.LUT R19, R13, 0x80000, RZ, 0xfc, !PT ;  /* 0x000800000d137812 */ /* 0x000fe200078efcff */
[----:B------:R-:W-:Y:S01]  /*2600*/  IMAD.MOV.U32 R18, RZ, RZ, R12 ;  /* 0x000000ffff127224 */ /* 0x000fe200078e000c */
[----:B------:R-:W-:Y:S06]  /*2610*/  BRA `(.L_x_42) ;  /* 0x0000000000087947 */ /* 0x000fec0003800000 */
.L_x_43:
[----:B------:R-:W-:Y:S01]  /*2620*/  LOP3.LUT R19, R15, 0x80000, RZ, 0xfc, !PT ;  /* 0x000800000f137812 */ /* 0x000fe200078efcff */
[----:B------:R-:W-:-:S07]  /*2630*/  IMAD.MOV.U32 R18, RZ, RZ, R14 ;  /* 0x000000ffff127224 */ /* 0x000fce00078e000e */
.L_x_42:
[----:B------:R-:W-:Y:S05]  /*2640*/  BSYNC.RECONVERGENT B1 ;  /* 0x0000000000017941 */ /* 0x000fea0003800200 */
.L_x_40:
[----:B------:R-:W-:Y:S02]  /*2650*/  HFMA2 R5, -RZ, RZ, 0, 0 ;  /* 0x00000000ff057431 */ /* 0x000fe400000001ff */
[----:B------:R-:W-:-:S04]  /*2660*/  IMAD.MOV.U32 R4, RZ, RZ, R0 ;  /* 0x000000ffff047224 */ /* 0x000fc800078e0000 */
[----:B------:R-:W-:Y:S05]  /*2670*/  RET.REL.NODEC R4 `(_Z21compute_accels_kernelPKdS0_S0_S0_PdS1_S1_i) ;  /* 0xffffffd804607950 */ /* 0x000fea0003c3ffff */
        .weak           $__internal_1_$__cuda_sm20_drsqrt_f64_slowpath_v2
        .type           $__internal_1_$__cuda_sm20_drsqrt_f64_slowpath_v2,@function
        .size           $__internal_1_$__cuda_sm20_drsqrt_f64_slowpath_v2,(.L_x_52 - $__internal_1_$__cuda_sm20_drsqrt_f64_slowpath_v2)
$__internal_1_$__cuda_sm20_drsqrt_f64_slowpath_v2:
[----:B------:R-:W-:Y:S01]  /*2680*/  DSETP.NEU.AND P0, PT, R20, RZ, PT ;  /* 0x000000ff1400722a */ /* 0x000fe20003f0d000 */
[----:B------:R-:W-:Y:S01]  /*2690*/  BSSY.RECONVERGENT B0, `(.L_x_45) ;  /* 0x000001c000007945 */ /* 0x000fe20003800200 */
[----:B------:R-:W-:-:S12]  /*26a0*/  LOP3.LUT R5, R21, 0x80000000, RZ, 0xc0, !PT ;  /* 0x8000000015057812 */ /* 0x000fd800078ec0ff */
[----:B------:R-:W-:Y:S05]  /*26b0*/  @!P0 BRA `(.L_x_46) ;  /* 0x00000000005c8947 */ /* 0x000fea0003800000 */
[----:B------:R-:W-:-:S14]  /*26c0*/  DSETP.GTU.AND P0, PT, |R20|, +INF , PT ;  /* 0x7ff000001400742a */ /* 0x000fdc0003f0c200 */
[----:B------:R-:W-:Y:S05]  /*26d0*/  @P0 BRA `(.L_x_47) ;  /* 0x00000000004c0947 */ /* 0x000fea0003800000 */
[----:B------:R-:W-:-:S13]  /*26e0*/  ISETP.NE.AND P0, PT, R5, RZ, PT ;  /* 0x000000ff0500720c */ /* 0x000fda0003f05270 */
[----:B------:R-:W-:Y:S02]  /*26f0*/  @P0 IMAD.MOV.U32 R22, RZ, RZ, 0x0 ;  /* 0x00000000ff160424 */ /* 0x000fe400078e00ff */
[----:B------:R-:W-:Y:S01]  /*2700*/  @P0 IMAD.MOV.U32 R23, RZ, RZ, -0x80000 ;  /* 0xfff80000ff170424 */ /* 0x000fe200078e00ff */
[----:B------:R-:W-:Y:S06]  /*2710*/  @P0 BRA `(.L_x_48) ;  /* 0x00000000004c0947 */ /* 0x000fec0003800000 */
[----:B------:R-:W-:-:S14]  /*2720*/  DSETP.NEU.AND P0, PT, |R20|, +INF , PT ;  /* 0x7ff000001400742a */ /* 0x000fdc0003f0d200 */
[----:B------:R-:W-:Y:S01]  /*2730*/  @!P0 CS2R R22, SRZ ;  /* 0x0000000000168805 */ /* 0x000fe2000001ff00 */
[----:B------:R-:W-:Y:S06]  /*2740*/  @!P0 BRA `(.L_x_48) ;  /* 0x0000000000408947 */ /* 0x000fec0003800000 */
[----:B------:R-:W-:Y:S01]  /*2750*/  DMUL R32, R20, 1.80143985094819840000e+16 ;  /* 0x4350000014207828 */ /* 0x000fe20000000000 */
[----:B------:R-:W-:Y:S02]  /*2760*/  IMAD.MOV.U32 R24, RZ, RZ, 0x0 ;  /* 0x00000000ff187424 */ /* 0x000fe400078e00ff */
[----:B------:R-:W-:Y:S02]  /*2770*/  IMAD.MOV.U32 R20, RZ, RZ, RZ ;  /* 0x000000ffff147224 */ /* 0x000fe400078e00ff */
[----:B------:R-:W-:Y:S01]  /*2780*/  IMAD.MOV.U32 R25, RZ, RZ, 0x3fd80000 ;  /* 0x3fd80000ff197424 */ /* 0x000fe200078e00ff */
[----:B------:R-:W0:Y:S03]  /*2790*/  MUFU.RSQ64H R21, R33 ;  /* 0x0000002100157308 */ /* 0x000e260000001c00 */
[----:B0-----:R-:W-:-:S08]  /*27a0*/  DMUL R22, R20, R20 ;  /* 0x0000001414167228 */ /* 0x001fd00000000000 */
[----:B------:R-:W-:-:S08]  /*27b0*/  DFMA R22, R32, -R22, 1 ;  /* 0x3ff000002016742b */ /* 0x000fd00000000816 */
[----:B------:R-:W-:Y:S02]  /*27c0*/  DFMA R24, R22, R24, 0.5 ;  /* 0x3fe000001618742b */ /* 0x000fe40000000018 */
[----:B------:R-:W-:-:S08]  /*27d0*/  DMUL R22, R20, R22 ;  /* 0x0000001614167228 */ /* 0x000fd00000000000 */
[----:B------:R-:W-:-:S08]  /*27e0*/  DFMA R22, R24, R22, R20 ;  /* 0x000000161816722b */ /* 0x000fd00000000014 */
[----:B------:R-:W-:Y:S01]  /*27f0*/  DMUL R22, R22, 134217728 ;  /* 0x41a0000016167828 */ /* 0x000fe20000000000 */
[----:B------:R-:W-:Y:S10]  /*2800*/  BRA `(.L_x_48) ;  /* 0x0000000000107947 */ /* 0x000ff40003800000 */
.L_x_47:
[----:B------:R-:W-:Y:S01]  /*2810*/  DADD R22, R20, R20 ;  /* 0x0000000014167229 */ /* 0x000fe20000000014 */
[----:B------:R-:W-:Y:S10]  /*2820*/  BRA `(.L_x_48) ;  /* 0x0000000000087947 */ /* 0x000ff40003800000 */
.L_x_46:
[----:B------:R-:W-:Y:S02]  /*2830*/  LOP3.LUT R23, R5, 0x7ff00000, RZ, 0xfc, !PT ;  /* 0x7ff0000005177812 */ /* 0x000fe400078efcff */
[----:B------:R-:W-:-:S07]  /*2840*/  MOV R22, RZ ;  /* 0x000000ff00167202 */ /* 0x000fce0000000f00 */
.L_x_48:
[----:B------:R-:W-:Y:S05]  /*2850*/  BSYNC.RECONVERGENT B0 ;  /* 0x0000000000007941 */ /* 0x000fea0003800200 */
.L_x_45:
[----:B------:R-:W-:Y:S02]  /*2860*/  IMAD.MOV.U32 R20, RZ, RZ, R22 ;  /* 0x000000ffff147224 */ /* 0x000fe400078e0016 */
[----:B------:R-:W-:Y:S02]  /*2870*/  IMAD.MOV.U32 R5, RZ, RZ, R23 ;  /* 0x000000ffff057224 */ /* 0x000fe400078e0017 */
[----:B------:R-:W-:Y:S02]  /*2880*/  IMAD.MOV.U32 R22, RZ, RZ, R6 ;  /* 0x000000ffff167224 */ /* 0x000fe400078e0006 */
[----:B------:R-:W-:-:S04]  /*2890*/  IMAD.MOV.U32 R23, RZ, RZ, 0x0 ;  /* 0x00000000ff177424 */ /* 0x000fc800078e00ff */
[----:B------:R-:W-:Y:S05]  /*28a0*/  RET.REL.NODEC R22 `(_Z21compute_accels_kernelPKdS0_S0_S0_PdS1_S1_i) ;  /* 0xffffffd416d47950 */ /* 0x000fea0003c3ffff */
.L_x_49:
        /* <DEDUP_REMOVED lines=13> */
.L_x_52:


//--------------------- .text._Z23integrate_verlet_kernelPdS_S_S_S_S_S_S_S_di --------------------------
	.section	.text._Z23integrate_verlet_kernelPdS_S_S_S_S_S_S_S_di,"ax",@progbits
	.align	128
        .global         _Z23integrate_verlet_kernelPdS_S_S_S_S_S_S_S_di
        .type           _Z23integrate_verlet_kernelPdS_S_S_S_S_S_S_S_di,@function
        .size           _Z23integrate_verlet_kernelPdS_S_S_S_S_S_S_S_di,(.L_x_55 - _Z23integrate_verlet_kernelPdS_S_S_S_S_S_S_S_di)
        .other          _Z23integrate_verlet_kernelPdS_S_S_S_S_S_S_S_di,@"STO_CUDA_ENTRY STV_DEFAULT"
_Z23integrate_verlet_kernelPdS_S_S_S_S_S_S_S_di:
.text._Z23integrate_verlet_kernelPdS_S_S_S_S_S_S_S_di:
        /* <DEDUP_REMOVED lines=9> */
[----:B------:R-:W1:Y:S07]  /*0090*/  LDCU.64 UR4, c[0x0][0x358] ;  /* 0x00006b00ff0477ac */ /* 0x000e6e0008000a00 */
[----:B------:R-:W2:Y:S08]  /*00a0*/  LDC.64 R4, c[0x0][0x398] ;  /* 0x0000e600ff047b82 */ /* 0x000eb00000000a00 */
[----:B------:R-:W3:Y:S01]  /*00b0*/  LDC.64 R2, c[0x0][0x3c8] ;  /* 0x0000f200ff027b82 */ /* 0x000ee20000000a00 */
[----:B0-----:R-:W-:-:S07]  /*00c0*/  IMAD.WIDE R6, R0, 0x8, R6 ;  /* 0x0000000800067825 */ /* 0x001fce00078e0206 */
[----:B------:R-:W0:Y:S01]  /*00d0*/  LDC.64 R12, c[0x0][0x3b8] ;  /* 0x0000ee00ff0c7b82 */ /* 0x000e220000000a00 */
[----:B-1----:R-:W4:Y:S01]  /*00e0*/  LDG.E.64 R6, desc[UR4][R6.64] ;  /* 0x0000000406067981 */ /* 0x002f22000c1e1b00 */
[----:B--2---:R-:W-:-:S06]  /*00f0*/  IMAD.WIDE R4, R0, 0x8, R4 ;  /* 0x0000000800047825 */ /* 0x004fcc00078e0204 */
[----:B------:R-:W1:Y:S01]  /*0100*/  LDC.64 R14, c[0x0][0x3a0] ;  /* 0x0000e800ff0e7b82 */ /* 0x000e620000000a00 */
[----:B------:R-:W3:Y:S07]  /*0110*/  LDG.E.64 R10, desc[UR4][R4.64] ;  /* 0x00000004040a7981 */ /* 0x000eee000c1e1b00 */
[----:B------:R-:W2:Y:S08]  /*0120*/  LDC.64 R16, c[0x0][0x3c0] ;  /* 0x0000f000ff107b82 */ /* 0x000eb00000000a00 */
[----:B------:R-:W5:Y:S08]  /*0130*/  LDC.64 R18, c[0x0][0x3a8] ;  /* 0x0000ea00ff127b82 */ /* 0x000f700000000a00 */
[----:B------:R-:W2:Y:S01]  /*0140*/  LDC.64 R20, c[0x0][0x390] ;  /* 0x0000e400ff147b82 */ /* 0x000ea20000000a00 */
[----:B----4-:R-:W-:-:S08]  /*0150*/  DMUL R8, R6, 0.5 ;  /* 0x3fe0000006087828 */ /* 0x010fd00000000000 */
[----:B---3--:R-:W-:Y:S01]  /*0160*/  DFMA R8, R8, R2, R10 ;  /* 0x000000020808722b */ /* 0x008fe2000000000a */
[----:B0-----:R-:W-:-:S06]  /*0170*/  IMAD.WIDE R10, R0, 0x8, R12 ;  /* 0x00000008000a7825 */ /* 0x001fcc00078e020c */
[----:B------:R5:W-:Y:S01]  /*0180*/  STG.E.64 desc[UR4][R4.64], R8 ;  /* 0x0000000804007986 */ /* 0x000be2000c101b04 */
[----:B-1----:R-:W-:-:S03]  /*0190*/  IMAD.WIDE R6, R0, 0x8, R14 ;  /* 0x0000000800067825 */ /* 0x002fc600078e020e */
[----:B------:R-:W3:Y:S04]  /*01a0*/  LDG.E.64 R10, desc[UR4][R10.64] ;  /* 0x000000040a0a7981 */ /* 0x000ee8000c1e1b00 */
[----:B------:R-:W4:Y:S01]  /*01b0*/  LDG.E.64 R14, desc[UR4][R6.64] ;  /* 0x00000004060e7981 */ /* 0x000f22000c1e1b00 */
[----:B-----5:R-:W-:Y:S02]  /*01c0*/  IMAD.WIDE R8, R0, 0x8, R18 ;  /* 0x0000000800087825 */ /* 0x020fe400078e0212 */
[----:B------:R-:W0:Y:S01]  /*01d0*/  LDC.64 R18, c[0x0][0x380] ;  /* 0x0000e000ff127b82 */ /* 0x000e220000000a00 */
[----:B---3--:R-:W-:-:S08]  /*01e0*/  DMUL R12, R10, 0.5 ;  /* 0x3fe000000a0c7828 */ /* 0x008fd00000000000 */
[----:B----4-:R-:W-:Y:S01]  /*01f0*/  DFMA R12, R12, R2, R14 ;  /* 0x000000020c0c722b */ /* 0x010fe2000000000e */
[----:B--2---:R-:W-:-:S06]  /*0200*/  IMAD.WIDE R14, R0, 0x8, R16 ;  /* 0x00000008000e7825 */ /* 0x004fcc00078e0210 */
[----:B------:R1:W-:Y:S04]  /*0210*/  STG.E.64 desc[UR4][R6.64], R12 ;  /* 0x0000000c06007986 */ /* 0x0003e8000c101b04 */
[----:B------:R-:W2:Y:S04]  /*0220*/  LDG.E.64 R14, desc[UR4][R14.64] ;  /* 0x000000040e0e7981 */ /* 0x000ea8000c1e1b00 */
[----:B------:R-:W3:Y:S01]  /*0230*/  LDG.E.64 R16, desc[UR4][R8.64] ;  /* 0x0000000408107981 */ /* 0x000ee2000c1e1b00 */
[----:B-1----:R-:W1:Y:S01]  /*0240*/  LDC.64 R12, c[0x0][0x388] ;  /* 0x0000e200ff0c7b82 */ /* 0x002e620000000a00 */
[----:B--2---:R-:W-:-:S08]  /*0250*/  DMUL R10, R14, 0.5 ;  /* 0x3fe000000e0a7828 */ /* 0x004fd00000000000 */
[----:B---3--:R-:W-:Y:S01]  /*0260*/  DFMA R10, R10, R2, R16 ;  /* 0x000000020a0a722b */ /* 0x008fe20000000010 */
[----:B0-----:R-:W-:-:S06]  /*0270*/  IMAD.WIDE R16, R0, 0x8, R18 ;  /* 0x0000000800107825 */ /* 0x001fcc00078e0212 */
[----:B------:R0:W-:Y:S04]  /*0280*/  STG.E.64 desc[UR4][R8.64], R10 ;  /* 0x0000000a08007986 */ /* 0x0001e8000c101b04 */
[----:B------:R-:W2:Y:S04]  /*0290*/  LDG.E.64 R4, desc[UR4][R4.64] ;  /* 0x0000000404047981 */ /* 0x000ea8000c1e1b00 */
[----:B------:R-:W2:Y:S01]  /*02a0*/  LDG.E.64 R18, desc[UR4][R16.64] ;  /* 0x0000000410127981 */ /* 0x000ea2000c1e1b00 */
[----:B-1----:R-:W-:Y:S01]  /*02b0*/  IMAD.WIDE R12, R0, 0x8, R12 ;  /* 0x00000008000c7825 */ /* 0x002fe200078e020c */
[----:B--2---:R-:W-:-:S07]  /*02c0*/  DFMA R18, R4, R2, R18 ;  /* 0x000000020412722b */ /* 0x004fce0000000012 */
[----:B------:R-:W-:Y:S04]  /*02d0*/  STG.E.64 desc[UR4][R16.64], R18 ;  /* 0x0000001210007986 */ /* 0x000fe8000c101b04 */
[----:B------:R-:W2:Y:S04]  /*02e0*/  LDG.E.64 R6, desc[UR4][R6.64] ;  /* 0x0000000406067981 */ /* 0x000ea8000c1e1b00 */
[----:B------:R-:W2:Y:S01]  /*02f0*/  LDG.E.64 R14, desc[UR4][R12.64] ;  /* 0x000000040c0e7981 */ /* 0x000ea2000c1e1b00 */
[----:B0-----:R-:W-:Y:S01]  /*0300*/  IMAD.WIDE R10, R0, 0x8, R20 ;  /* 0x00000008000a7825 */ /* 0x001fe200078e0214 */
[----:B--2---:R-:W-:-:S07]  /*0310*/  DFMA R14, R6, R2, R14 ;  /* 0x00000002060e722b */ /* 0x004fce000000000e */
[----:B------:R-:W-:Y:S04]  /*0320*/  STG.E.64 desc[UR4][R12.64], R14 ;  /* 0x0000000e0c007986 */ /* 0x000fe8000c101b04 */
[----:B------:R-:W2:Y:S04]  /*0330*/  LDG.E.64 R8, desc[UR4][R8.64] ;  /* 0x0000000408087981 */ /* 0x000ea8000c1e1b00 */
[----:B------:R-:W2:Y:S02]  /*0340*/  LDG.E.64 R4, desc[UR4][R10.64] ;  /* 0x000000040a047981 */ /* 0x000ea4000c1e1b00 */
[----:B--2---:R-:W-:-:S07]  /*0350*/  DFMA R4, R8, R2, R4 ;  /* 0x000000020804722b */ /* 0x004fce0000000004 */
[----:B------:R-:W-:Y:S01]  /*0360*/  STG.E.64 desc[UR4][R10.64], R4 ;  /* 0x000000040a007986 */ /* 0x000fe2000c101b04 */
[----:B------:R-:W-:Y:S05]  /*0370*/  EXIT ;  /* 0x000000000000794d */ /* 0x000fea0003800000 */
.L_x_50:
        /* <DEDUP_REMOVED lines=16> */
.L_x_55:


//--------------------- .nv.shared._Z30integrate_verlet_finish_kernelPdS_S_PKdS1_S1_di --------------------------
	.section	.nv.shared._Z30integrate_verlet_finish_kernelPdS_S_PKdS1_S1_di,"aw",@nobits
	.sectionflags	@""
	.align	16
	.zero		1024


//--------------------- .nv.shared.reserved.0     --------------------------
	.section	.nv.shared.reserved.0,"aw",@nobits
	.weak		__nv_reservedSMEM_offset_0_alias
	.size		__nv_reservedSMEM_offset_0_alias, 0, 64
	.other		__nv_reservedSMEM_offset_0_alias,@"STO_CUDA_RESERVED_SHARED STV_DEFAULT"
__nv_reservedSMEM_offset_0_alias:
	.zero		0
	.zero		64


//--------------------- .nv.shared._Z21compute_accels_kernelPKdS0_S0_S0_PdS1_S1_i --------------------------
	.section	.nv.shared._Z21compute_accels_kernelPKdS0_S0_S0_PdS1_S1_i,"aw",@nobits
	.sectionflags	@""
	.align	16
	.zero		1024


//--------------------- .nv.shared._Z23integrate_verlet_kernelPdS_S_S_S_S_S_S_S_di --------------------------
	.section	.nv.shared._Z23integrate_verlet_kernelPdS_S_S_S_S_S_S_S_di,"aw",@nobits
	.sectionflags	@""
	.align	16
	.zero		1024


//--------------------- .nv.constant0._Z30integrate_verlet_finish_kernelPdS_S_PKdS1_S1_di --------------------------
	.section	.nv.constant0._Z30integrate_verlet_finish_kernelPdS_S_PKdS1_S1_di,"a",@progbits
	.sectionflags	@""
	.align	4
.nv.constant0._Z30integrate_verlet_finish_kernelPdS_S_PKdS1_S1_di:
	.zero		956


//--------------------- .nv.constant0._Z21compute_accels_kernelPKdS0_S0_S0_PdS1_S1_i --------------------------
	.section	.nv.constant0._Z21compute_accels_kernelPKdS0_S0_S0_PdS1_S1_i,"a",@progbits
	.sectionflags	@""
	.align	4
.nv.constant0._Z21compute_accels_kernelPKdS0_S0_S0_PdS1_S1_i:
	.zero		956


//--------------------- .nv.constant0._Z23integrate_verlet_kernelPdS_S_S_S_S_S_S_S_di --------------------------
	.section	.nv.constant0._Z23integrate_verlet_kernelPdS_S_S_S_S_S_S_S_di,"a",@progbits
	.sectionflags	@""
	.align	4
.nv.constant0._Z23integrate_verlet_kernelPdS_S_S_S_S_S_S_S_di:
	.zero		980


//--------------------- SYMBOLS --------------------------

	.type		.nv.reservedSmem.offset0,@object
	.size		.nv.reservedSmem.offset0,0x4
	.type		.nv.reservedSmem.cap,@object
	.size		.nv.reservedSmem.cap,0x4
